//
// Generated by NVIDIA NVVM Compiler
//
// Compiler Build ID: CL-36424714
// Cuda compilation tools, release 13.0, V13.0.88
// Based on NVVM 20.0.0
//

.version 9.0
.target sm_100
.address_size 64

	// .globl	_Z10d_printMatP6Matrix
.extern .func  (.param .b32 func_retval0) vprintf
(
	.param .b64 vprintf_param_0,
	.param .b64 vprintf_param_1
)
;
.global .align 1 .b8 $str[16] = {100, 111, 101, 115, 32, 110, 111, 116, 32, 109, 97, 116, 99, 104, 33};
.global .align 1 .b8 $str$1[20] = {68, 105, 109, 32, 120, 32, 37, 100, 44, 32, 68, 105, 109, 32, 121, 32, 37, 100, 10};
.global .align 1 .b8 $str$2[7] = {37, 46, 49, 48, 101, 32};
.global .align 1 .b8 $str$3[2] = {10};

.visible .entry _Z10d_printMatP6Matrix(
	.param .u64 .ptr .align 1 _Z10d_printMatP6Matrix_param_0
)
{
	.local .align 8 .b8 	__local_depot0[8];
	.reg .b64 	%SP;
	.reg .b64 	%SPL;
	.reg .pred 	%p<17>;
	.reg .b32 	%r<178>;
	.reg .b64 	%rd<187>;
	.reg .b64 	%fd<32>;

	mov.u64 	%SPL, __local_depot0;
	cvta.local.u64 	%SP, %SPL;
	ld.param.u64 	%rd6, [_Z10d_printMatP6Matrix_param_0];
	cvta.to.global.u64 	%rd1, %rd6;
	add.u64 	%rd7, %SP, 0;
	add.u64 	%rd2, %SPL, 0;
	ld.global.v2.u32 	{%r1, %r2}, [%rd1];
	st.local.v2.u32 	[%rd2], {%r2, %r1};
	mov.u64 	%rd8, $str$1;
	cvta.global.u64 	%rd9, %rd8;
	{ // callseq 0, 0
	.param .b64 param0;
	st.param.b64 	[param0], %rd9;
	.param .b64 param1;
	st.param.b64 	[param1], %rd7;
	.param .b32 retval0;
	call.uni (retval0), 
	vprintf, 
	(
	param0, 
	param1
	);
	ld.param.b32 	%r23, [retval0];
	} // callseq 0
	setp.lt.s32 	%p1, %r1, 1;
	@%p1 bra 	$L__BB0_23;
	setp.lt.s32 	%p2, %r2, 1;
	@%p2 bra 	$L__BB0_17;
	and.b32  	%r3, %r2, 15;
	and.b32  	%r4, %r2, 7;
	and.b32  	%r5, %r2, 3;
	and.b32  	%r38, %r2, 2147483632;
	neg.s32 	%r6, %r38;
	mov.b32 	%r171, 0;
	mov.u64 	%rd182, $str$3;
	mov.u64 	%rd163, $str$2;
$L__BB0_3:
	setp.lt.u32 	%p7, %r2, 16;
	mov.b32 	%r174, 0;
	@%p7 bra 	$L__BB0_6;
	mov.b64 	%rd186, 0;
	mov.u32 	%r172, %r6;
$L__BB0_5:
	.pragma "nounroll";
	and.b32  	%r174, %r2, 2147483632;
	cvt.u32.u64 	%r40, %rd186;
	ld.global.u64 	%rd15, [%rd1+8];
	ld.global.u32 	%r41, [%rd1+4];
	mad.lo.s32 	%r42, %r41, %r171, %r40;
	mul.wide.s32 	%rd16, %r42, 8;
	add.s64 	%rd17, %rd15, %rd16;
	ld.f64 	%fd1, [%rd17];
	st.local.f64 	[%rd2], %fd1;
	mov.u64 	%rd18, $str$2;
	cvta.global.u64 	%rd19, %rd18;
	add.u64 	%rd20, %SP, 0;
	{ // callseq 6, 0
	.param .b64 param0;
	st.param.b64 	[param0], %rd19;
	.param .b64 param1;
	st.param.b64 	[param1], %rd20;
	.param .b32 retval0;
	call.uni (retval0), 
	vprintf, 
	(
	param0, 
	param1
	);
	ld.param.b32 	%r43, [retval0];
	} // callseq 6
	ld.global.u64 	%rd21, [%rd1+8];
	ld.global.u32 	%r45, [%rd1+4];
	mul.lo.s32 	%r46, %r45, %r171;
	cvt.s64.s32 	%rd22, %r46;
	add.s64 	%rd23, %rd186, %rd22;
	shl.b64 	%rd24, %rd23, 3;
	add.s64 	%rd25, %rd21, %rd24;
	ld.f64 	%fd2, [%rd25+8];
	st.local.f64 	[%rd2], %fd2;
	{ // callseq 7, 0
	.param .b64 param0;
	st.param.b64 	[param0], %rd19;
	.param .b64 param1;
	st.param.b64 	[param1], %rd20;
	.param .b32 retval0;
	call.uni (retval0), 
	vprintf, 
	(
	param0, 
	param1
	);
	ld.param.b32 	%r47, [retval0];
	} // callseq 7
	ld.global.u64 	%rd26, [%rd1+8];
	ld.global.u32 	%r49, [%rd1+4];
	mul.lo.s32 	%r50, %r49, %r171;
	cvt.s64.s32 	%rd27, %r50;
	add.s64 	%rd28, %rd186, %rd27;
	shl.b64 	%rd29, %rd28, 3;
	add.s64 	%rd30, %rd26, %rd29;
	ld.f64 	%fd3, [%rd30+16];
	st.local.f64 	[%rd2], %fd3;
	{ // callseq 8, 0
	.param .b64 param0;
	st.param.b64 	[param0], %rd19;
	.param .b64 param1;
	st.param.b64 	[param1], %rd20;
	.param .b32 retval0;
	call.uni (retval0), 
	vprintf, 
	(
	param0, 
	param1
	);
	ld.param.b32 	%r51, [retval0];
	} // callseq 8
	ld.global.u64 	%rd31, [%rd1+8];
	ld.global.u32 	%r53, [%rd1+4];
	mul.lo.s32 	%r54, %r53, %r171;
	cvt.s64.s32 	%rd32, %r54;
	add.s64 	%rd33, %rd186, %rd32;
	shl.b64 	%rd34, %rd33, 3;
	add.s64 	%rd35, %rd31, %rd34;
	ld.f64 	%fd4, [%rd35+24];
	st.local.f64 	[%rd2], %fd4;
	{ // callseq 9, 0
	.param .b64 param0;
	st.param.b64 	[param0], %rd19;
	.param .b64 param1;
	st.param.b64 	[param1], %rd20;
	.param .b32 retval0;
	call.uni (retval0), 
	vprintf, 
	(
	param0, 
	param1
	);
	ld.param.b32 	%r55, [retval0];
	} // callseq 9
	ld.global.u64 	%rd36, [%rd1+8];
	ld.global.u32 	%r57, [%rd1+4];
	mul.lo.s32 	%r58, %r57, %r171;
	cvt.s64.s32 	%rd37, %r58;
	add.s64 	%rd38, %rd186, %rd37;
	shl.b64 	%rd39, %rd38, 3;
	add.s64 	%rd40, %rd36, %rd39;
	ld.f64 	%fd5, [%rd40+32];
	st.local.f64 	[%rd2], %fd5;
	{ // callseq 10, 0
	.param .b64 param0;
	st.param.b64 	[param0], %rd19;
	.param .b64 param1;
	st.param.b64 	[param1], %rd20;
	.param .b32 retval0;
	call.uni (retval0), 
	vprintf, 
	(
	param0, 
	param1
	);
	ld.param.b32 	%r59, [retval0];
	} // callseq 10
	ld.global.u64 	%rd41, [%rd1+8];
	ld.global.u32 	%r61, [%rd1+4];
	mul.lo.s32 	%r62, %r61, %r171;
	cvt.s64.s32 	%rd42, %r62;
	add.s64 	%rd43, %rd186, %rd42;
	shl.b64 	%rd44, %rd43, 3;
	add.s64 	%rd45, %rd41, %rd44;
	ld.f64 	%fd6, [%rd45+40];
	st.local.f64 	[%rd2], %fd6;
	{ // callseq 11, 0
	.param .b64 param0;
	st.param.b64 	[param0], %rd19;
	.param .b64 param1;
	st.param.b64 	[param1], %rd20;
	.param .b32 retval0;
	call.uni (retval0), 
	vprintf, 
	(
	param0, 
	param1
	);
	ld.param.b32 	%r63, [retval0];
	} // callseq 11
	ld.global.u64 	%rd46, [%rd1+8];
	ld.global.u32 	%r65, [%rd1+4];
	mul.lo.s32 	%r66, %r65, %r171;
	cvt.s64.s32 	%rd47, %r66;
	add.s64 	%rd48, %rd186, %rd47;
	shl.b64 	%rd49, %rd48, 3;
	add.s64 	%rd50, %rd46, %rd49;
	ld.f64 	%fd7, [%rd50+48];
	st.local.f64 	[%rd2], %fd7;
	{ // callseq 12, 0
	.param .b64 param0;
	st.param.b64 	[param0], %rd19;
	.param .b64 param1;
	st.param.b64 	[param1], %rd20;
	.param .b32 retval0;
	call.uni (retval0), 
	vprintf, 
	(
	param0, 
	param1
	);
	ld.param.b32 	%r67, [retval0];
	} // callseq 12
	ld.global.u64 	%rd51, [%rd1+8];
	ld.global.u32 	%r69, [%rd1+4];
	mul.lo.s32 	%r70, %r69, %r171;
	cvt.s64.s32 	%rd52, %r70;
	add.s64 	%rd53, %rd186, %rd52;
	shl.b64 	%rd54, %rd53, 3;
	add.s64 	%rd55, %rd51, %rd54;
	ld.f64 	%fd8, [%rd55+56];
	st.local.f64 	[%rd2], %fd8;
	{ // callseq 13, 0
	.param .b64 param0;
	st.param.b64 	[param0], %rd19;
	.param .b64 param1;
	st.param.b64 	[param1], %rd20;
	.param .b32 retval0;
	call.uni (retval0), 
	vprintf, 
	(
	param0, 
	param1
	);
	ld.param.b32 	%r71, [retval0];
	} // callseq 13
	ld.global.u64 	%rd56, [%rd1+8];
	ld.global.u32 	%r73, [%rd1+4];
	mul.lo.s32 	%r74, %r73, %r171;
	cvt.s64.s32 	%rd57, %r74;
	add.s64 	%rd58, %rd186, %rd57;
	shl.b64 	%rd59, %rd58, 3;
	add.s64 	%rd60, %rd56, %rd59;
	ld.f64 	%fd9, [%rd60+64];
	st.local.f64 	[%rd2], %fd9;
	{ // callseq 14, 0
	.param .b64 param0;
	st.param.b64 	[param0], %rd19;
	.param .b64 param1;
	st.param.b64 	[param1], %rd20;
	.param .b32 retval0;
	call.uni (retval0), 
	vprintf, 
	(
	param0, 
	param1
	);
	ld.param.b32 	%r75, [retval0];
	} // callseq 14
	ld.global.u64 	%rd61, [%rd1+8];
	ld.global.u32 	%r77, [%rd1+4];
	mul.lo.s32 	%r78, %r77, %r171;
	cvt.s64.s32 	%rd62, %r78;
	add.s64 	%rd63, %rd186, %rd62;
	shl.b64 	%rd64, %rd63, 3;
	add.s64 	%rd65, %rd61, %rd64;
	ld.f64 	%fd10, [%rd65+72];
	st.local.f64 	[%rd2], %fd10;
	{ // callseq 15, 0
	.param .b64 param0;
	st.param.b64 	[param0], %rd19;
	.param .b64 param1;
	st.param.b64 	[param1], %rd20;
	.param .b32 retval0;
	call.uni (retval0), 
	vprintf, 
	(
	param0, 
	param1
	);
	ld.param.b32 	%r79, [retval0];
	} // callseq 15
	ld.global.u64 	%rd66, [%rd1+8];
	ld.global.u32 	%r81, [%rd1+4];
	mul.lo.s32 	%r82, %r81, %r171;
	cvt.s64.s32 	%rd67, %r82;
	add.s64 	%rd68, %rd186, %rd67;
	shl.b64 	%rd69, %rd68, 3;
	add.s64 	%rd70, %rd66, %rd69;
	ld.f64 	%fd11, [%rd70+80];
	st.local.f64 	[%rd2], %fd11;
	{ // callseq 16, 0
	.param .b64 param0;
	st.param.b64 	[param0], %rd19;
	.param .b64 param1;
	st.param.b64 	[param1], %rd20;
	.param .b32 retval0;
	call.uni (retval0), 
	vprintf, 
	(
	param0, 
	param1
	);
	ld.param.b32 	%r83, [retval0];
	} // callseq 16
	ld.global.u64 	%rd71, [%rd1+8];
	ld.global.u32 	%r85, [%rd1+4];
	mul.lo.s32 	%r86, %r85, %r171;
	cvt.s64.s32 	%rd72, %r86;
	add.s64 	%rd73, %rd186, %rd72;
	shl.b64 	%rd74, %rd73, 3;
	add.s64 	%rd75, %rd71, %rd74;
	ld.f64 	%fd12, [%rd75+88];
	st.local.f64 	[%rd2], %fd12;
	{ // callseq 17, 0
	.param .b64 param0;
	st.param.b64 	[param0], %rd19;
	.param .b64 param1;
	st.param.b64 	[param1], %rd20;
	.param .b32 retval0;
	call.uni (retval0), 
	vprintf, 
	(
	param0, 
	param1
	);
	ld.param.b32 	%r87, [retval0];
	} // callseq 17
	ld.global.u64 	%rd76, [%rd1+8];
	ld.global.u32 	%r89, [%rd1+4];
	mul.lo.s32 	%r90, %r89, %r171;
	cvt.s64.s32 	%rd77, %r90;
	add.s64 	%rd78, %rd186, %rd77;
	shl.b64 	%rd79, %rd78, 3;
	add.s64 	%rd80, %rd76, %rd79;
	ld.f64 	%fd13, [%rd80+96];
	st.local.f64 	[%rd2], %fd13;
	{ // callseq 18, 0
	.param .b64 param0;
	st.param.b64 	[param0], %rd19;
	.param .b64 param1;
	st.param.b64 	[param1], %rd20;
	.param .b32 retval0;
	call.uni (retval0), 
	vprintf, 
	(
	param0, 
	param1
	);
	ld.param.b32 	%r91, [retval0];
	} // callseq 18
	ld.global.u64 	%rd81, [%rd1+8];
	ld.global.u32 	%r93, [%rd1+4];
	mul.lo.s32 	%r94, %r93, %r171;
	cvt.s64.s32 	%rd82, %r94;
	add.s64 	%rd83, %rd186, %rd82;
	shl.b64 	%rd84, %rd83, 3;
	add.s64 	%rd85, %rd81, %rd84;
	ld.f64 	%fd14, [%rd85+104];
	st.local.f64 	[%rd2], %fd14;
	{ // callseq 19, 0
	.param .b64 param0;
	st.param.b64 	[param0], %rd19;
	.param .b64 param1;
	st.param.b64 	[param1], %rd20;
	.param .b32 retval0;
	call.uni (retval0), 
	vprintf, 
	(
	param0, 
	param1
	);
	ld.param.b32 	%r95, [retval0];
	} // callseq 19
	ld.global.u64 	%rd86, [%rd1+8];
	ld.global.u32 	%r97, [%rd1+4];
	mul.lo.s32 	%r98, %r97, %r171;
	cvt.s64.s32 	%rd87, %r98;
	add.s64 	%rd88, %rd186, %rd87;
	shl.b64 	%rd89, %rd88, 3;
	add.s64 	%rd90, %rd86, %rd89;
	ld.f64 	%fd15, [%rd90+112];
	st.local.f64 	[%rd2], %fd15;
	{ // callseq 20, 0
	.param .b64 param0;
	st.param.b64 	[param0], %rd19;
	.param .b64 param1;
	st.param.b64 	[param1], %rd20;
	.param .b32 retval0;
	call.uni (retval0), 
	vprintf, 
	(
	param0, 
	param1
	);
	ld.param.b32 	%r99, [retval0];
	} // callseq 20
	ld.global.u64 	%rd91, [%rd1+8];
	ld.global.u32 	%r101, [%rd1+4];
	mul.lo.s32 	%r102, %r101, %r171;
	cvt.s64.s32 	%rd92, %r102;
	add.s64 	%rd93, %rd186, %rd92;
	shl.b64 	%rd94, %rd93, 3;
	add.s64 	%rd95, %rd91, %rd94;
	ld.f64 	%fd16, [%rd95+120];
	st.local.f64 	[%rd2], %fd16;
	{ // callseq 21, 0
	.param .b64 param0;
	st.param.b64 	[param0], %rd19;
	.param .b64 param1;
	st.param.b64 	[param1], %rd20;
	.param .b32 retval0;
	call.uni (retval0), 
	vprintf, 
	(
	param0, 
	param1
	);
	ld.param.b32 	%r103, [retval0];
	} // callseq 21
	add.s64 	%rd186, %rd186, 16;
	add.s32 	%r172, %r172, 16;
	setp.ne.s32 	%p8, %r172, 0;
	@%p8 bra 	$L__BB0_5;
$L__BB0_6:
	setp.eq.s32 	%p9, %r3, 0;
	@%p9 bra 	$L__BB0_16;
	add.s32 	%r105, %r3, -1;
	setp.lt.u32 	%p10, %r105, 7;
	@%p10 bra 	$L__BB0_9;
	ld.global.u64 	%rd96, [%rd1+8];
	ld.global.u32 	%r106, [%rd1+4];
	mad.lo.s32 	%r107, %r106, %r171, %r174;
	mul.wide.s32 	%rd97, %r107, 8;
	add.s64 	%rd98, %rd96, %rd97;
	ld.f64 	%fd17, [%rd98];
	st.local.f64 	[%rd2], %fd17;
	cvta.global.u64 	%rd100, %rd163;
	{ // callseq 22, 0
	.param .b64 param0;
	st.param.b64 	[param0], %rd100;
	.param .b64 param1;
	st.param.b64 	[param1], %rd7;
	.param .b32 retval0;
	call.uni (retval0), 
	vprintf, 
	(
	param0, 
	param1
	);
	ld.param.b32 	%r108, [retval0];
	} // callseq 22
	ld.global.u64 	%rd102, [%rd1+8];
	ld.global.u32 	%r110, [%rd1+4];
	mul.lo.s32 	%r111, %r110, %r171;
	cvt.s64.s32 	%rd103, %r111;
	cvt.u64.u32 	%rd104, %r174;
	add.s64 	%rd105, %rd103, %rd104;
	shl.b64 	%rd106, %rd105, 3;
	add.s64 	%rd107, %rd102, %rd106;
	ld.f64 	%fd18, [%rd107+8];
	st.local.f64 	[%rd2], %fd18;
	{ // callseq 23, 0
	.param .b64 param0;
	st.param.b64 	[param0], %rd100;
	.param .b64 param1;
	st.param.b64 	[param1], %rd7;
	.param .b32 retval0;
	call.uni (retval0), 
	vprintf, 
	(
	param0, 
	param1
	);
	ld.param.b32 	%r112, [retval0];
	} // callseq 23
	ld.global.u64 	%rd108, [%rd1+8];
	ld.global.u32 	%r114, [%rd1+4];
	mul.lo.s32 	%r115, %r114, %r171;
	cvt.s64.s32 	%rd109, %r115;
	add.s64 	%rd110, %rd109, %rd104;
	shl.b64 	%rd111, %rd110, 3;
	add.s64 	%rd112, %rd108, %rd111;
	ld.f64 	%fd19, [%rd112+16];
	st.local.f64 	[%rd2], %fd19;
	{ // callseq 24, 0
	.param .b64 param0;
	st.param.b64 	[param0], %rd100;
	.param .b64 param1;
	st.param.b64 	[param1], %rd7;
	.param .b32 retval0;
	call.uni (retval0), 
	vprintf, 
	(
	param0, 
	param1
	);
	ld.param.b32 	%r116, [retval0];
	} // callseq 24
	ld.global.u64 	%rd113, [%rd1+8];
	ld.global.u32 	%r118, [%rd1+4];
	mul.lo.s32 	%r119, %r118, %r171;
	cvt.s64.s32 	%rd114, %r119;
	add.s64 	%rd115, %rd114, %rd104;
	shl.b64 	%rd116, %rd115, 3;
	add.s64 	%rd117, %rd113, %rd116;
	ld.f64 	%fd20, [%rd117+24];
	st.local.f64 	[%rd2], %fd20;
	{ // callseq 25, 0
	.param .b64 param0;
	st.param.b64 	[param0], %rd100;
	.param .b64 param1;
	st.param.b64 	[param1], %rd7;
	.param .b32 retval0;
	call.uni (retval0), 
	vprintf, 
	(
	param0, 
	param1
	);
	ld.param.b32 	%r120, [retval0];
	} // callseq 25
	ld.global.u64 	%rd118, [%rd1+8];
	ld.global.u32 	%r122, [%rd1+4];
	mul.lo.s32 	%r123, %r122, %r171;
	cvt.s64.s32 	%rd119, %r123;
	add.s64 	%rd120, %rd119, %rd104;
	shl.b64 	%rd121, %rd120, 3;
	add.s64 	%rd122, %rd118, %rd121;
	ld.f64 	%fd21, [%rd122+32];
	st.local.f64 	[%rd2], %fd21;
	{ // callseq 26, 0
	.param .b64 param0;
	st.param.b64 	[param0], %rd100;
	.param .b64 param1;
	st.param.b64 	[param1], %rd7;
	.param .b32 retval0;
	call.uni (retval0), 
	vprintf, 
	(
	param0, 
	param1
	);
	ld.param.b32 	%r124, [retval0];
	} // callseq 26
	ld.global.u64 	%rd123, [%rd1+8];
	ld.global.u32 	%r126, [%rd1+4];
	mul.lo.s32 	%r127, %r126, %r171;
	cvt.s64.s32 	%rd124, %r127;
	add.s64 	%rd125, %rd124, %rd104;
	shl.b64 	%rd126, %rd125, 3;
	add.s64 	%rd127, %rd123, %rd126;
	ld.f64 	%fd22, [%rd127+40];
	st.local.f64 	[%rd2], %fd22;
	{ // callseq 27, 0
	.param .b64 param0;
	st.param.b64 	[param0], %rd100;
	.param .b64 param1;
	st.param.b64 	[param1], %rd7;
	.param .b32 retval0;
	call.uni (retval0), 
	vprintf, 
	(
	param0, 
	param1
	);
	ld.param.b32 	%r128, [retval0];
	} // callseq 27
	ld.global.u64 	%rd128, [%rd1+8];
	ld.global.u32 	%r130, [%rd1+4];
	mul.lo.s32 	%r131, %r130, %r171;
	cvt.s64.s32 	%rd129, %r131;
	add.s64 	%rd130, %rd129, %rd104;
	shl.b64 	%rd131, %rd130, 3;
	add.s64 	%rd132, %rd128, %rd131;
	ld.f64 	%fd23, [%rd132+48];
	st.local.f64 	[%rd2], %fd23;
	{ // callseq 28, 0
	.param .b64 param0;
	st.param.b64 	[param0], %rd100;
	.param .b64 param1;
	st.param.b64 	[param1], %rd7;
	.param .b32 retval0;
	call.uni (retval0), 
	vprintf, 
	(
	param0, 
	param1
	);
	ld.param.b32 	%r132, [retval0];
	} // callseq 28
	ld.global.u64 	%rd133, [%rd1+8];
	ld.global.u32 	%r134, [%rd1+4];
	mul.lo.s32 	%r135, %r134, %r171;
	cvt.s64.s32 	%rd134, %r135;
	add.s64 	%rd135, %rd134, %rd104;
	shl.b64 	%rd136, %rd135, 3;
	add.s64 	%rd137, %rd133, %rd136;
	ld.f64 	%fd24, [%rd137+56];
	st.local.f64 	[%rd2], %fd24;
	{ // callseq 29, 0
	.param .b64 param0;
	st.param.b64 	[param0], %rd100;
	.param .b64 param1;
	st.param.b64 	[param1], %rd7;
	.param .b32 retval0;
	call.uni (retval0), 
	vprintf, 
	(
	param0, 
	param1
	);
	ld.param.b32 	%r136, [retval0];
	} // callseq 29
	add.s32 	%r174, %r174, 8;
$L__BB0_9:
	setp.eq.s32 	%p11, %r4, 0;
	@%p11 bra 	$L__BB0_16;
	add.s32 	%r138, %r4, -1;
	setp.lt.u32 	%p12, %r138, 3;
	@%p12 bra 	$L__BB0_12;
	ld.global.u64 	%rd138, [%rd1+8];
	ld.global.u32 	%r139, [%rd1+4];
	mad.lo.s32 	%r140, %r139, %r171, %r174;
	mul.wide.s32 	%rd139, %r140, 8;
	add.s64 	%rd140, %rd138, %rd139;
	ld.f64 	%fd25, [%rd140];
	st.local.f64 	[%rd2], %fd25;
	cvta.global.u64 	%rd142, %rd163;
	{ // callseq 30, 0
	.param .b64 param0;
	st.param.b64 	[param0], %rd142;
	.param .b64 param1;
	st.param.b64 	[param1], %rd7;
	.param .b32 retval0;
	call.uni (retval0), 
	vprintf, 
	(
	param0, 
	param1
	);
	ld.param.b32 	%r141, [retval0];
	} // callseq 30
	ld.global.u64 	%rd144, [%rd1+8];
	ld.global.u32 	%r143, [%rd1+4];
	mul.lo.s32 	%r144, %r143, %r171;
	cvt.s64.s32 	%rd145, %r144;
	cvt.u64.u32 	%rd146, %r174;
	add.s64 	%rd147, %rd145, %rd146;
	shl.b64 	%rd148, %rd147, 3;
	add.s64 	%rd149, %rd144, %rd148;
	ld.f64 	%fd26, [%rd149+8];
	st.local.f64 	[%rd2], %fd26;
	{ // callseq 31, 0
	.param .b64 param0;
	st.param.b64 	[param0], %rd142;
	.param .b64 param1;
	st.param.b64 	[param1], %rd7;
	.param .b32 retval0;
	call.uni (retval0), 
	vprintf, 
	(
	param0, 
	param1
	);
	ld.param.b32 	%r145, [retval0];
	} // callseq 31
	ld.global.u64 	%rd150, [%rd1+8];
	ld.global.u32 	%r147, [%rd1+4];
	mul.lo.s32 	%r148, %r147, %r171;
	cvt.s64.s32 	%rd151, %r148;
	add.s64 	%rd152, %rd151, %rd146;
	shl.b64 	%rd153, %rd152, 3;
	add.s64 	%rd154, %rd150, %rd153;
	ld.f64 	%fd27, [%rd154+16];
	st.local.f64 	[%rd2], %fd27;
	{ // callseq 32, 0
	.param .b64 param0;
	st.param.b64 	[param0], %rd142;
	.param .b64 param1;
	st.param.b64 	[param1], %rd7;
	.param .b32 retval0;
	call.uni (retval0), 
	vprintf, 
	(
	param0, 
	param1
	);
	ld.param.b32 	%r149, [retval0];
	} // callseq 32
	ld.global.u64 	%rd155, [%rd1+8];
	ld.global.u32 	%r151, [%rd1+4];
	mul.lo.s32 	%r152, %r151, %r171;
	cvt.s64.s32 	%rd156, %r152;
	add.s64 	%rd157, %rd156, %rd146;
	shl.b64 	%rd158, %rd157, 3;
	add.s64 	%rd159, %rd155, %rd158;
	ld.f64 	%fd28, [%rd159+24];
	st.local.f64 	[%rd2], %fd28;
	{ // callseq 33, 0
	.param .b64 param0;
	st.param.b64 	[param0], %rd142;
	.param .b64 param1;
	st.param.b64 	[param1], %rd7;
	.param .b32 retval0;
	call.uni (retval0), 
	vprintf, 
	(
	param0, 
	param1
	);
	ld.param.b32 	%r153, [retval0];
	} // callseq 33
	add.s32 	%r174, %r174, 4;
$L__BB0_12:
	setp.eq.s32 	%p13, %r5, 0;
	@%p13 bra 	$L__BB0_16;
	setp.eq.s32 	%p14, %r5, 1;
	ld.global.u64 	%rd160, [%rd1+8];
	ld.global.u32 	%r155, [%rd1+4];
	mad.lo.s32 	%r156, %r155, %r171, %r174;
	mul.wide.s32 	%rd161, %r156, 8;
	add.s64 	%rd162, %rd160, %rd161;
	ld.f64 	%fd29, [%rd162];
	st.local.f64 	[%rd2], %fd29;
	cvta.global.u64 	%rd164, %rd163;
	{ // callseq 34, 0
	.param .b64 param0;
	st.param.b64 	[param0], %rd164;
	.param .b64 param1;
	st.param.b64 	[param1], %rd7;
	.param .b32 retval0;
	call.uni (retval0), 
	vprintf, 
	(
	param0, 
	param1
	);
	ld.param.b32 	%r157, [retval0];
	} // callseq 34
	@%p14 bra 	$L__BB0_16;
	setp.eq.s32 	%p15, %r5, 2;
	ld.global.u64 	%rd166, [%rd1+8];
	ld.global.u32 	%r159, [%rd1+4];
	mul.lo.s32 	%r160, %r159, %r171;
	cvt.s64.s32 	%rd167, %r160;
	cvt.u64.u32 	%rd5, %r174;
	add.s64 	%rd168, %rd167, %rd5;
	shl.b64 	%rd169, %rd168, 3;
	add.s64 	%rd170, %rd166, %rd169;
	ld.f64 	%fd30, [%rd170+8];
	st.local.f64 	[%rd2], %fd30;
	cvta.global.u64 	%rd172, %rd163;
	{ // callseq 35, 0
	.param .b64 param0;
	st.param.b64 	[param0], %rd172;
	.param .b64 param1;
	st.param.b64 	[param1], %rd7;
	.param .b32 retval0;
	call.uni (retval0), 
	vprintf, 
	(
	param0, 
	param1
	);
	ld.param.b32 	%r161, [retval0];
	} // callseq 35
	@%p15 bra 	$L__BB0_16;
	ld.global.u64 	%rd174, [%rd1+8];
	ld.global.u32 	%r163, [%rd1+4];
	mul.lo.s32 	%r164, %r163, %r171;
	cvt.s64.s32 	%rd175, %r164;
	add.s64 	%rd176, %rd175, %rd5;
	shl.b64 	%rd177, %rd176, 3;
	add.s64 	%rd178, %rd174, %rd177;
	ld.f64 	%fd31, [%rd178+16];
	st.local.f64 	[%rd2], %fd31;
	cvta.global.u64 	%rd180, %rd163;
	{ // callseq 36, 0
	.param .b64 param0;
	st.param.b64 	[param0], %rd180;
	.param .b64 param1;
	st.param.b64 	[param1], %rd7;
	.param .b32 retval0;
	call.uni (retval0), 
	vprintf, 
	(
	param0, 
	param1
	);
	ld.param.b32 	%r165, [retval0];
	} // callseq 36
$L__BB0_16:
	cvta.global.u64 	%rd183, %rd182;
	{ // callseq 37, 0
	.param .b64 param0;
	st.param.b64 	[param0], %rd183;
	.param .b64 param1;
	st.param.b64 	[param1], 0;
	.param .b32 retval0;
	call.uni (retval0), 
	vprintf, 
	(
	param0, 
	param1
	);
	ld.param.b32 	%r167, [retval0];
	} // callseq 37
	add.s32 	%r171, %r171, 1;
	setp.eq.s32 	%p16, %r171, %r1;
	@%p16 bra 	$L__BB0_23;
	bra.uni 	$L__BB0_3;
$L__BB0_17:
	and.b32  	%r17, %r1, 3;
	setp.lt.u32 	%p3, %r1, 4;
	@%p3 bra 	$L__BB0_20;
	and.b32  	%r18, %r1, 2147483644;
	mov.b32 	%r176, 0;
	mov.u64 	%rd10, $str$3;
$L__BB0_19:
	cvta.global.u64 	%rd11, %rd10;
	{ // callseq 1, 0
	.param .b64 param0;
	st.param.b64 	[param0], %rd11;
	.param .b64 param1;
	st.param.b64 	[param1], 0;
	.param .b32 retval0;
	call.uni (retval0), 
	vprintf, 
	(
	param0, 
	param1
	);
	ld.param.b32 	%r26, [retval0];
	} // callseq 1
	{ // callseq 2, 0
	.param .b64 param0;
	st.param.b64 	[param0], %rd11;
	.param .b64 param1;
	st.param.b64 	[param1], 0;
	.param .b32 retval0;
	call.uni (retval0), 
	vprintf, 
	(
	param0, 
	param1
	);
	ld.param.b32 	%r28, [retval0];
	} // callseq 2
	{ // callseq 3, 0
	.param .b64 param0;
	st.param.b64 	[param0], %rd11;
	.param .b64 param1;
	st.param.b64 	[param1], 0;
	.param .b32 retval0;
	call.uni (retval0), 
	vprintf, 
	(
	param0, 
	param1
	);
	ld.param.b32 	%r30, [retval0];
	} // callseq 3
	{ // callseq 4, 0
	.param .b64 param0;
	st.param.b64 	[param0], %rd11;
	.param .b64 param1;
	st.param.b64 	[param1], 0;
	.param .b32 retval0;
	call.uni (retval0), 
	vprintf, 
	(
	param0, 
	param1
	);
	ld.param.b32 	%r32, [retval0];
	} // callseq 4
	add.s32 	%r176, %r176, 4;
	setp.ne.s32 	%p4, %r176, %r18;
	@%p4 bra 	$L__BB0_19;
$L__BB0_20:
	setp.eq.s32 	%p5, %r17, 0;
	@%p5 bra 	$L__BB0_23;
	mov.b32 	%r177, 0;
	mov.u64 	%rd12, $str$3;
$L__BB0_22:
	.pragma "nounroll";
	cvta.global.u64 	%rd13, %rd12;
	{ // callseq 5, 0
	.param .b64 param0;
	st.param.b64 	[param0], %rd13;
	.param .b64 param1;
	st.param.b64 	[param1], 0;
	.param .b32 retval0;
	call.uni (retval0), 
	vprintf, 
	(
	param0, 
	param1
	);
	ld.param.b32 	%r35, [retval0];
	} // callseq 5
	add.s32 	%r177, %r177, 1;
	setp.ne.s32 	%p6, %r177, %r17;
	@%p6 bra 	$L__BB0_22;
$L__BB0_23:
	mov.u64 	%rd184, $str$3;
	cvta.global.u64 	%rd185, %rd184;
	{ // callseq 38, 0
	.param .b64 param0;
	st.param.b64 	[param0], %rd185;
	.param .b64 param1;
	st.param.b64 	[param1], 0;
	.param .b32 retval0;
	call.uni (retval0), 
	vprintf, 
	(
	param0, 
	param1
	);
	ld.param.b32 	%r169, [retval0];
	} // callseq 38
	ret;

}
	// .globl	_Z14d_multmat_pairP6MatrixS0_S0_
.visible .entry _Z14d_multmat_pairP6MatrixS0_S0_(
	.param .u64 .ptr .align 1 _Z14d_multmat_pairP6MatrixS0_S0__param_0,
	.param .u64 .ptr .align 1 _Z14d_multmat_pairP6MatrixS0_S0__param_1,
	.param .u64 .ptr .align 1 _Z14d_multmat_pairP6MatrixS0_S0__param_2
)
{
	.reg .pred 	%p<14>;
	.reg .b32 	%r<41>;
	.reg .b64 	%rd<48>;
	.reg .b64 	%fd<68>;

	ld.param.u64 	%rd9, [_Z14d_multmat_pairP6MatrixS0_S0__param_0];
	ld.param.u64 	%rd10, [_Z14d_multmat_pairP6MatrixS0_S0__param_1];
	ld.param.u64 	%rd8, [_Z14d_multmat_pairP6MatrixS0_S0__param_2];
	cvta.to.global.u64 	%rd1, %rd10;
	cvta.to.global.u64 	%rd2, %rd9;
	ld.global.u32 	%r1, [%rd2];
	mov.u32 	%r2, %tid.x;
	mov.u32 	%r3, %tid.y;
	ld.global.u32 	%r20, [%rd1+4];
	setp.eq.s32 	%p1, %r1, %r20;
	@%p1 bra 	$L__BB1_2;
	mov.u64 	%rd11, $str;
	cvta.global.u64 	%rd12, %rd11;
	{ // callseq 39, 0
	.param .b64 param0;
	st.param.b64 	[param0], %rd12;
	.param .b64 param1;
	st.param.b64 	[param1], 0;
	.param .b32 retval0;
	call.uni (retval0), 
	vprintf, 
	(
	param0, 
	param1
	);
	ld.param.b32 	%r21, [retval0];
	} // callseq 39
	bra.uni 	$L__BB1_16;
$L__BB1_2:
	ld.global.u32 	%r23, [%rd1];
	ld.global.u32 	%r4, [%rd2+4];
	setp.ge.s32 	%p2, %r2, %r4;
	setp.ge.s32 	%p3, %r3, %r23;
	or.pred  	%p4, %p2, %p3;
	@%p4 bra 	$L__BB1_16;
	setp.lt.s32 	%p5, %r1, 1;
	mov.f64 	%fd67, 0d0000000000000000;
	@%p5 bra 	$L__BB1_15;
	ld.global.u64 	%rd3, [%rd2+8];
	ld.global.u64 	%rd4, [%rd1+8];
	mul.lo.s32 	%r5, %r1, %r3;
	and.b32  	%r6, %r1, 7;
	setp.lt.u32 	%p6, %r1, 8;
	mov.f64 	%fd67, 0d0000000000000000;
	mov.b32 	%r39, 0;
	@%p6 bra 	$L__BB1_7;
	and.b32  	%r39, %r1, 2147483640;
	neg.s32 	%r37, %r39;
	shl.b32 	%r9, %r4, 3;
	mul.wide.u32 	%rd13, %r5, 8;
	add.s64 	%rd14, %rd13, %rd4;
	add.s64 	%rd47, %rd14, 32;
	mov.f64 	%fd67, 0d0000000000000000;
	mul.wide.s32 	%rd17, %r4, 8;
	mov.u32 	%r36, %r2;
$L__BB1_6:
	.pragma "nounroll";
	mul.wide.s32 	%rd15, %r36, 8;
	add.s64 	%rd16, %rd3, %rd15;
	ld.f64 	%fd17, [%rd16];
	ld.f64 	%fd18, [%rd47+-32];
	fma.rn.f64 	%fd19, %fd17, %fd18, %fd67;
	add.s64 	%rd18, %rd16, %rd17;
	ld.f64 	%fd20, [%rd18];
	ld.f64 	%fd21, [%rd47+-24];
	fma.rn.f64 	%fd22, %fd20, %fd21, %fd19;
	add.s64 	%rd19, %rd18, %rd17;
	ld.f64 	%fd23, [%rd19];
	ld.f64 	%fd24, [%rd47+-16];
	fma.rn.f64 	%fd25, %fd23, %fd24, %fd22;
	add.s64 	%rd20, %rd19, %rd17;
	ld.f64 	%fd26, [%rd20];
	ld.f64 	%fd27, [%rd47+-8];
	fma.rn.f64 	%fd28, %fd26, %fd27, %fd25;
	add.s64 	%rd21, %rd20, %rd17;
	ld.f64 	%fd29, [%rd21];
	ld.f64 	%fd30, [%rd47];
	fma.rn.f64 	%fd31, %fd29, %fd30, %fd28;
	add.s64 	%rd22, %rd21, %rd17;
	ld.f64 	%fd32, [%rd22];
	ld.f64 	%fd33, [%rd47+8];
	fma.rn.f64 	%fd34, %fd32, %fd33, %fd31;
	add.s64 	%rd23, %rd22, %rd17;
	ld.f64 	%fd35, [%rd23];
	ld.f64 	%fd36, [%rd47+16];
	fma.rn.f64 	%fd37, %fd35, %fd36, %fd34;
	add.s64 	%rd24, %rd23, %rd17;
	ld.f64 	%fd38, [%rd24];
	ld.f64 	%fd39, [%rd47+24];
	fma.rn.f64 	%fd67, %fd38, %fd39, %fd37;
	add.s32 	%r37, %r37, 8;
	add.s32 	%r36, %r36, %r9;
	add.s64 	%rd47, %rd47, 64;
	setp.ne.s32 	%p7, %r37, 0;
	@%p7 bra 	$L__BB1_6;
$L__BB1_7:
	setp.eq.s32 	%p8, %r6, 0;
	@%p8 bra 	$L__BB1_15;
	and.b32  	%r15, %r1, 3;
	setp.lt.u32 	%p9, %r6, 4;
	@%p9 bra 	$L__BB1_10;
	mad.lo.s32 	%r27, %r4, %r39, %r2;
	mul.wide.s32 	%rd25, %r27, 8;
	add.s64 	%rd26, %rd3, %rd25;
	ld.f64 	%fd41, [%rd26];
	add.s32 	%r28, %r5, %r39;
	mul.wide.s32 	%rd27, %r28, 8;
	add.s64 	%rd28, %rd4, %rd27;
	ld.f64 	%fd42, [%rd28];
	fma.rn.f64 	%fd43, %fd41, %fd42, %fd67;
	mul.wide.s32 	%rd29, %r4, 8;
	add.s64 	%rd30, %rd26, %rd29;
	ld.f64 	%fd44, [%rd30];
	ld.f64 	%fd45, [%rd28+8];
	fma.rn.f64 	%fd46, %fd44, %fd45, %fd43;
	add.s64 	%rd31, %rd30, %rd29;
	ld.f64 	%fd47, [%rd31];
	ld.f64 	%fd48, [%rd28+16];
	fma.rn.f64 	%fd49, %fd47, %fd48, %fd46;
	add.s64 	%rd32, %rd31, %rd29;
	ld.f64 	%fd50, [%rd32];
	ld.f64 	%fd51, [%rd28+24];
	fma.rn.f64 	%fd67, %fd50, %fd51, %fd49;
	add.s32 	%r39, %r39, 4;
$L__BB1_10:
	setp.eq.s32 	%p10, %r15, 0;
	@%p10 bra 	$L__BB1_15;
	setp.eq.s32 	%p11, %r15, 1;
	@%p11 bra 	$L__BB1_13;
	mad.lo.s32 	%r29, %r4, %r39, %r2;
	mul.wide.s32 	%rd33, %r29, 8;
	add.s64 	%rd34, %rd3, %rd33;
	ld.f64 	%fd53, [%rd34];
	add.s32 	%r30, %r5, %r39;
	mul.wide.s32 	%rd35, %r30, 8;
	add.s64 	%rd36, %rd4, %rd35;
	ld.f64 	%fd54, [%rd36];
	fma.rn.f64 	%fd55, %fd53, %fd54, %fd67;
	mul.wide.s32 	%rd37, %r4, 8;
	add.s64 	%rd38, %rd34, %rd37;
	ld.f64 	%fd56, [%rd38];
	ld.f64 	%fd57, [%rd36+8];
	fma.rn.f64 	%fd67, %fd56, %fd57, %fd55;
	add.s32 	%r39, %r39, 2;
$L__BB1_13:
	and.b32  	%r31, %r1, 1;
	setp.eq.b32 	%p12, %r31, 1;
	not.pred 	%p13, %p12;
	@%p13 bra 	$L__BB1_15;
	mad.lo.s32 	%r32, %r4, %r39, %r2;
	mul.wide.s32 	%rd39, %r32, 8;
	add.s64 	%rd40, %rd3, %rd39;
	ld.f64 	%fd58, [%rd40];
	add.s32 	%r33, %r5, %r39;
	mul.wide.s32 	%rd41, %r33, 8;
	add.s64 	%rd42, %rd4, %rd41;
	ld.f64 	%fd59, [%rd42];
	fma.rn.f64 	%fd67, %fd58, %fd59, %fd67;
$L__BB1_15:
	cvta.to.global.u64 	%rd43, %rd8;
	ld.global.u64 	%rd44, [%rd43+8];
	ld.global.u32 	%r34, [%rd43+4];
	mad.lo.s32 	%r35, %r34, %r3, %r2;
	mul.wide.s32 	%rd45, %r35, 8;
	add.s64 	%rd46, %rd44, %rd45;
	st.f64 	[%rd46], %fd67;
$L__BB1_16:
	ret;

}
	// .globl	_Z15d_multmat_chainPP6MatrixS1_i
.visible .entry _Z15d_multmat_chainPP6MatrixS1_i(
	.param .u64 .ptr .align 1 _Z15d_multmat_chainPP6MatrixS1_i_param_0,
	.param .u64 .ptr .align 1 _Z15d_multmat_chainPP6MatrixS1_i_param_1,
	.param .u32 _Z15d_multmat_chainPP6MatrixS1_i_param_2
)
{
	.reg .pred 	%p<14>;
	.reg .b32 	%r<43>;
	.reg .b64 	%rd<53>;
	.reg .b64 	%fd<68>;

	ld.param.u64 	%rd10, [_Z15d_multmat_chainPP6MatrixS1_i_param_0];
	ld.param.u64 	%rd11, [_Z15d_multmat_chainPP6MatrixS1_i_param_1];
	cvta.to.global.u64 	%rd12, %rd11;
	cvta.to.global.u64 	%rd13, %rd10;
	mov.u32 	%r20, %ctaid.x;
	shl.b32 	%r21, %r20, 1;
	mul.wide.u32 	%rd14, %r21, 8;
	add.s64 	%rd15, %rd13, %rd14;
	ld.global.u64 	%rd1, [%rd15];
	ld.global.u64 	%rd2, [%rd15+8];
	mul.wide.u32 	%rd16, %r20, 8;
	add.s64 	%rd3, %rd12, %rd16;
	ld.u32 	%r1, [%rd1];
	mov.u32 	%r2, %tid.x;
	mov.u32 	%r3, %tid.y;
	ld.u32 	%r22, [%rd2+4];
	setp.eq.s32 	%p1, %r1, %r22;
	@%p1 bra 	$L__BB2_2;
	mov.u64 	%rd17, $str;
	cvta.global.u64 	%rd18, %rd17;
	{ // callseq 40, 0
	.param .b64 param0;
	st.param.b64 	[param0], %rd18;
	.param .b64 param1;
	st.param.b64 	[param1], 0;
	.param .b32 retval0;
	call.uni (retval0), 
	vprintf, 
	(
	param0, 
	param1
	);
	ld.param.b32 	%r23, [retval0];
	} // callseq 40
	bra.uni 	$L__BB2_16;
$L__BB2_2:
	ld.u32 	%r25, [%rd2];
	ld.u32 	%r4, [%rd1+4];
	setp.ge.s32 	%p2, %r2, %r4;
	setp.ge.s32 	%p3, %r3, %r25;
	or.pred  	%p4, %p2, %p3;
	@%p4 bra 	$L__BB2_16;
	ld.global.u64 	%rd4, [%rd3];
	setp.lt.s32 	%p5, %r1, 1;
	mov.f64 	%fd67, 0d0000000000000000;
	@%p5 bra 	$L__BB2_15;
	ld.u64 	%rd5, [%rd1+8];
	ld.u64 	%rd6, [%rd2+8];
	mul.lo.s32 	%r5, %r1, %r3;
	and.b32  	%r6, %r1, 7;
	setp.lt.u32 	%p6, %r1, 8;
	mov.f64 	%fd67, 0d0000000000000000;
	mov.b32 	%r41, 0;
	@%p6 bra 	$L__BB2_7;
	and.b32  	%r41, %r1, 2147483640;
	neg.s32 	%r39, %r41;
	shl.b32 	%r9, %r4, 3;
	mul.wide.u32 	%rd19, %r5, 8;
	add.s64 	%rd20, %rd19, %rd6;
	add.s64 	%rd52, %rd20, 32;
	mov.f64 	%fd67, 0d0000000000000000;
	mul.wide.s32 	%rd23, %r4, 8;
	mov.u32 	%r38, %r2;
$L__BB2_6:
	.pragma "nounroll";
	mul.wide.s32 	%rd21, %r38, 8;
	add.s64 	%rd22, %rd5, %rd21;
	ld.f64 	%fd17, [%rd22];
	ld.f64 	%fd18, [%rd52+-32];
	fma.rn.f64 	%fd19, %fd17, %fd18, %fd67;
	add.s64 	%rd24, %rd22, %rd23;
	ld.f64 	%fd20, [%rd24];
	ld.f64 	%fd21, [%rd52+-24];
	fma.rn.f64 	%fd22, %fd20, %fd21, %fd19;
	add.s64 	%rd25, %rd24, %rd23;
	ld.f64 	%fd23, [%rd25];
	ld.f64 	%fd24, [%rd52+-16];
	fma.rn.f64 	%fd25, %fd23, %fd24, %fd22;
	add.s64 	%rd26, %rd25, %rd23;
	ld.f64 	%fd26, [%rd26];
	ld.f64 	%fd27, [%rd52+-8];
	fma.rn.f64 	%fd28, %fd26, %fd27, %fd25;
	add.s64 	%rd27, %rd26, %rd23;
	ld.f64 	%fd29, [%rd27];
	ld.f64 	%fd30, [%rd52];
	fma.rn.f64 	%fd31, %fd29, %fd30, %fd28;
	add.s64 	%rd28, %rd27, %rd23;
	ld.f64 	%fd32, [%rd28];
	ld.f64 	%fd33, [%rd52+8];
	fma.rn.f64 	%fd34, %fd32, %fd33, %fd31;
	add.s64 	%rd29, %rd28, %rd23;
	ld.f64 	%fd35, [%rd29];
	ld.f64 	%fd36, [%rd52+16];
	fma.rn.f64 	%fd37, %fd35, %fd36, %fd34;
	add.s64 	%rd30, %rd29, %rd23;
	ld.f64 	%fd38, [%rd30];
	ld.f64 	%fd39, [%rd52+24];
	fma.rn.f64 	%fd67, %fd38, %fd39, %fd37;
	add.s32 	%r39, %r39, 8;
	add.s32 	%r38, %r38, %r9;
	add.s64 	%rd52, %rd52, 64;
	setp.ne.s32 	%p7, %r39, 0;
	@%p7 bra 	$L__BB2_6;
$L__BB2_7:
	setp.eq.s32 	%p8, %r6, 0;
	@%p8 bra 	$L__BB2_15;
	and.b32  	%r15, %r1, 3;
	setp.lt.u32 	%p9, %r6, 4;
	@%p9 bra 	$L__BB2_10;
	mad.lo.s32 	%r29, %r4, %r41, %r2;
	mul.wide.s32 	%rd31, %r29, 8;
	add.s64 	%rd32, %rd5, %rd31;
	ld.f64 	%fd41, [%rd32];
	add.s32 	%r30, %r5, %r41;
	mul.wide.s32 	%rd33, %r30, 8;
	add.s64 	%rd34, %rd6, %rd33;
	ld.f64 	%fd42, [%rd34];
	fma.rn.f64 	%fd43, %fd41, %fd42, %fd67;
	mul.wide.s32 	%rd35, %r4, 8;
	add.s64 	%rd36, %rd32, %rd35;
	ld.f64 	%fd44, [%rd36];
	ld.f64 	%fd45, [%rd34+8];
	fma.rn.f64 	%fd46, %fd44, %fd45, %fd43;
	add.s64 	%rd37, %rd36, %rd35;
	ld.f64 	%fd47, [%rd37];
	ld.f64 	%fd48, [%rd34+16];
	fma.rn.f64 	%fd49, %fd47, %fd48, %fd46;
	add.s64 	%rd38, %rd37, %rd35;
	ld.f64 	%fd50, [%rd38];
	ld.f64 	%fd51, [%rd34+24];
	fma.rn.f64 	%fd67, %fd50, %fd51, %fd49;
	add.s32 	%r41, %r41, 4;
$L__BB2_10:
	setp.eq.s32 	%p10, %r15, 0;
	@%p10 bra 	$L__BB2_15;
	setp.eq.s32 	%p11, %r15, 1;
	@%p11 bra 	$L__BB2_13;
	mad.lo.s32 	%r31, %r4, %r41, %r2;
	mul.wide.s32 	%rd39, %r31, 8;
	add.s64 	%rd40, %rd5, %rd39;
	ld.f64 	%fd53, [%rd40];
	add.s32 	%r32, %r5, %r41;
	mul.wide.s32 	%rd41, %r32, 8;
	add.s64 	%rd42, %rd6, %rd41;
	ld.f64 	%fd54, [%rd42];
	fma.rn.f64 	%fd55, %fd53, %fd54, %fd67;
	mul.wide.s32 	%rd43, %r4, 8;
	add.s64 	%rd44, %rd40, %rd43;
	ld.f64 	%fd56, [%rd44];
	ld.f64 	%fd57, [%rd42+8];
	fma.rn.f64 	%fd67, %fd56, %fd57, %fd55;
	add.s32 	%r41, %r41, 2;
$L__BB2_13:
	and.b32  	%r33, %r1, 1;
	setp.eq.b32 	%p12, %r33, 1;
	not.pred 	%p13, %p12;
	@%p13 bra 	$L__BB2_15;
	mad.lo.s32 	%r34, %r4, %r41, %r2;
	mul.wide.s32 	%rd45, %r34, 8;
	add.s64 	%rd46, %rd5, %rd45;
	ld.f64 	%fd58, [%rd46];
	add.s32 	%r35, %r5, %r41;
	mul.wide.s32 	%rd47, %r35, 8;
	add.s64 	%rd48, %rd6, %rd47;
	ld.f64 	%fd59, [%rd48];
	fma.rn.f64 	%fd67, %fd58, %fd59, %fd67;
$L__BB2_15:
	ld.u64 	%rd49, [%rd4+8];
	ld.u32 	%r36, [%rd4+4];
	mad.lo.s32 	%r37, %r36, %r3, %r2;
	mul.wide.s32 	%rd50, %r37, 8;
	add.s64 	%rd51, %rd49, %rd50;
	st.f64 	[%rd51], %fd67;
$L__BB2_16:
	ret;

}


// ===== COMPILED SASS (sm_100) =====

	.target	sm_100

	.elftype	@"ET_EXEC"


//--------------------- .note.nv.tkinfo           --------------------------
	.section	.note.nv.tkinfo,"",@"SHT_NOTE"
	.sectionflags	@"SHF_NOTE_NV_TKINFO"
	.tkinfo
        /*0018*/ 	.word	0x00000002
        /*0030*/ 	.string	""
        /*0030*/ 	.string	"ptxas"
        /*0030*/ 	.string	"Cuda compilation tools, release 13.0, V13.0.88"
        /*0030*/ 	.string	"Build cuda_13.0.r13.0/compiler.36424714_0"
        /*0030*/ 	.string	"-arch sm_100 -m 64 "



//--------------------- .note.nv.cuinfo           --------------------------
	.section	.note.nv.cuinfo,"",@"SHT_NOTE"
	.sectionflags	@"SHF_NOTE_NV_CUINFO"
        /*0018*/ 	.short	0x0002
        /*001a*/ 	.short	0x0064
        /*001c*/ 	.short	0x0082
	.zero		2


//--------------------- .nv.info                  --------------------------
	.section	.nv.info,"",@"SHT_CUDA_INFO"
	.align	4


	//----- nvinfo : EIATTR_REGCOUNT
	.align		4
        /*0000*/ 	.byte	0x04, 0x2f
        /*0002*/ 	.short	(.L_5 - .L_4)
	.align		4
.L_4:
        /*0004*/ 	.word	index@(_Z10d_printMatP6Matrix)
        /*0008*/ 	.word	0x0000001e


	//----- nvinfo : EIATTR_FRAME_SIZE
	.align		4
.L_5:
        /*000c*/ 	.byte	0x04, 0x11
        /*000e*/ 	.short	(.L_7 - .L_6)
	.align		4
.L_6:
        /*0010*/ 	.word	index@(_Z10d_printMatP6Matrix)
        /*0014*/ 	.word	0x00000008


	//----- nvinfo : EIATTR_REGCOUNT
	.align		4
.L_7:
        /*0018*/ 	.byte	0x04, 0x2f
        /*001a*/ 	.short	(.L_9 - .L_8)
	.align		4
.L_8:
        /*001c*/ 	.word	index@(_Z14d_multmat_pairP6MatrixS0_S0_)
        /*0020*/ 	.word	0x00000020


	//----- nvinfo : EIATTR_FRAME_SIZE
	.align		4
.L_9:
        /*0024*/ 	.byte	0x04, 0x11
        /*0026*/ 	.short	(.L_11 - .L_10)
	.align		4
.L_10:
        /*0028*/ 	.word	index@(_Z14d_multmat_pairP6MatrixS0_S0_)
        /*002c*/ 	.word	0x00000000


	//----- nvinfo : EIATTR_REGCOUNT
	.align		4
.L_11:
        /*0030*/ 	.byte	0x04, 0x2f
        /*0032*/ 	.short	(.L_13 - .L_12)
	.align		4
.L_12:
        /*0034*/ 	.word	index@(_Z15d_multmat_chainPP6MatrixS1_i)
        /*0038*/ 	.word	0x00000020


	//----- nvinfo : EIATTR_FRAME_SIZE
	.align		4
.L_13:
        /*003c*/ 	.byte	0x04, 0x11
        /*003e*/ 	.short	(.L_15 - .L_14)
	.align		4
.L_14:
        /*0040*/ 	.word	index@(_Z15d_multmat_chainPP6MatrixS1_i)
        /*0044*/ 	.word	0x00000000


	//----- nvinfo : EIATTR_MIN_STACK_SIZE
	.align		4
.L_15:
        /*0048*/ 	.byte	0x04, 0x12
        /*004a*/ 	.short	(.L_17 - .L_16)
	.align		4
.L_16:
        /*004c*/ 	.word	index@(_Z15d_multmat_chainPP6MatrixS1_i)
        /*0050*/ 	.word	0x00000000


	//----- nvinfo : EIATTR_MIN_STACK_SIZE
	.align		4
.L_17:
        /*0054*/ 	.byte	0x04, 0x12
        /*0056*/ 	.short	(.L_19 - .L_18)
	.align		4
.L_18:
        /*0058*/ 	.word	index@(_Z14d_multmat_pairP6MatrixS0_S0_)
        /*005c*/ 	.word	0x00000000


	//----- nvinfo : EIATTR_MIN_STACK_SIZE
	.align		4
.L_19:
        /*0060*/ 	.byte	0x04, 0x12
        /*0062*/ 	.short	(.L_21 - .L_20)
	.align		4
.L_20:
        /*0064*/ 	.word	index@(_Z10d_printMatP6Matrix)
        /*0068*/ 	.word	0x00000008
.L_21:


//--------------------- .nv.compat                --------------------------
	.section	.nv.compat,"",@"SHT_CUDA_COMPAT_INFO"
	.align	4
        /*0000*/ 	.byte	0x02, 0x09, 0x00, 0x00, 0x02, 0x02, 0x01, 0x00, 0x02, 0x05, 0x05, 0x00, 0x03, 0x07, 0x01, 0x01
        /*0010*/ 	.byte	0x02, 0x03, 0x00, 0x00, 0x02, 0x06, 0x01, 0x00, 0x04, 0x0b, 0x08, 0x00, 0x01, 0x00, 0x00, 0x00
        /*0020*/ 	.byte	0x00, 0x00, 0x00, 0x00


//--------------------- .nv.info._Z15d_multmat_chainPP6MatrixS1_i --------------------------
	.section	.nv.info._Z15d_multmat_chainPP6MatrixS1_i,"",@"SHT_CUDA_INFO"
	.sectionflags	@""
	.align	4


	//----- nvinfo : EIATTR_CUDA_API_VERSION
	.align		4
        /*0000*/ 	.byte	0x04, 0x37
        /*0002*/ 	.short	(.L_23 - .L_22)
.L_22:
        /*0004*/ 	.word	0x00000082


	//----- nvinfo : EIATTR_KPARAM_INFO
	.align		4
.L_23:
        /*0008*/ 	.byte	0x04, 0x17
        /*000a*/ 	.short	(.L_25 - .L_24)
.L_24:
        /*000c*/ 	.word	0x00000000
        /*0010*/ 	.short	0x0002
        /*0012*/ 	.short	0x0010
        /*0014*/ 	.byte	0x00, 0xf0, 0x11, 0x00


	//----- nvinfo : EIATTR_KPARAM_INFO
	.align		4
.L_25:
        /*0018*/ 	.byte	0x04, 0x17
        /*001a*/ 	.short	(.L_27 - .L_26)
.L_26:
        /*001c*/ 	.word	0x00000000
        /*0020*/ 	.short	0x0001
        /*0022*/ 	.short	0x0008
        /*0024*/ 	.byte	0x00, 0xf5, 0x21, 0x00


	//----- nvinfo : EIATTR_KPARAM_INFO
	.align		4
.L_27:
        /*0028*/ 	.byte	0x04, 0x17
        /*002a*/ 	.short	(.L_29 - .L_28)
.L_28:
        /*002c*/ 	.word	0x00000000
        /*0030*/ 	.short	0x0000
        /*0032*/ 	.short	0x0000
        /*0034*/ 	.byte	0x00, 0xf5, 0x21, 0x00


	//----- nvinfo : EIATTR_SPARSE_MMA_MASK
	.align		4
.L_29:
        /*0038*/ 	.byte	0x03, 0x50
        /*003a*/ 	.short	0x0000


	//----- nvinfo : EIATTR_MAXREG_COUNT
	.align		4
        /*003c*/ 	.byte	0x03, 0x1b
        /*003e*/ 	.short	0x00ff


	//----- nvinfo : EIATTR_EXTERNS
	.align		4
        /*0040*/ 	.byte	0x04, 0x0f
        /*0042*/ 	.short	(.L_31 - .L_30)


	//   ....[0]....
	.align		4
.L_30:
        /*0044*/ 	.word	index@(vprintf)


	//----- nvinfo : EIATTR_MERCURY_ISA_VERSION
	.align		4
.L_31:
        /*0048*/ 	.byte	0x03, 0x5f
        /*004a*/ 	.short	0x0101


	//----- nvinfo : EIATTR_VRC_CTA_INIT_COUNT
	.align		4
        /*004c*/ 	.byte	0x02, 0x4a
	.zero		1
	.zero		1


	//----- nvinfo : EIATTR_SYSCALL_OFFSETS
	.align		4
        /*0050*/ 	.byte	0x04, 0x46
        /*0052*/ 	.short	(.L_33 - .L_32)


	//   ....[0]....
.L_32:
        /*0054*/ 	.word	0x00000170


	//----- nvinfo : EIATTR_EXIT_INSTR_OFFSETS
	.align		4
.L_33:
        /*0058*/ 	.byte	0x04, 0x1c
        /*005a*/ 	.short	(.L_35 - .L_34)


	//   ....[0]....
.L_34:
        /*005c*/ 	.word	0x00000180


	//   ....[1]....
        /*0060*/ 	.word	0x000001d0


	//   ....[2]....
        /*0064*/ 	.word	0x00000950


	//----- nvinfo : EIATTR_CRS_STACK_SIZE
	.align		4
.L_35:
        /*0068*/ 	.byte	0x04, 0x1e
        /*006a*/ 	.short	(.L_37 - .L_36)
.L_36:
        /*006c*/ 	.word	0x00000000


	//----- nvinfo : EIATTR_CBANK_PARAM_SIZE
	.align		4
.L_37:
        /*0070*/ 	.byte	0x03, 0x19
        /*0072*/ 	.short	0x0014


	//----- nvinfo : EIATTR_PARAM_CBANK
	.align		4
        /*0074*/ 	.byte	0x04, 0x0a
        /*0076*/ 	.short	(.L_39 - .L_38)
	.align		4
.L_38:
        /*0078*/ 	.word	index@(.nv.constant0._Z15d_multmat_chainPP6MatrixS1_i)
        /*007c*/ 	.short	0x0380
        /*007e*/ 	.short	0x0014


	//----- nvinfo : EIATTR_SW_WAR
	.align		4
.L_39:
        /*0080*/ 	.byte	0x04, 0x36
        /*0082*/ 	.short	(.L_41 - .L_40)
.L_40:
        /*0084*/ 	.word	0x00000008
.L_41:


//--------------------- .nv.info._Z14d_multmat_pairP6MatrixS0_S0_ --------------------------
	.section	.nv.info._Z14d_multmat_pairP6MatrixS0_S0_,"",@"SHT_CUDA_INFO"
	.sectionflags	@""
	.align	4


	//----- nvinfo : EIATTR_CUDA_API_VERSION
	.align		4
        /*0000*/ 	.byte	0x04, 0x37
        /*0002*/ 	.short	(.L_43 - .L_42)
.L_42:
        /*0004*/ 	.word	0x00000082


	//----- nvinfo : EIATTR_KPARAM_INFO
	.align		4
.L_43:
        /*0008*/ 	.byte	0x04, 0x17
        /*000a*/ 	.short	(.L_45 - .L_44)
.L_44:
        /*000c*/ 	.word	0x00000000
        /*0010*/ 	.short	0x0002
        /*0012*/ 	.short	0x0010
        /*0014*/ 	.byte	0x00, 0xf5, 0x21, 0x00


	//----- nvinfo : EIATTR_KPARAM_INFO
	.align		4
.L_45:
        /*0018*/ 	.byte	0x04, 0x17
        /*001a*/ 	.short	(.L_47 - .L_46)
.L_46:
        /*001c*/ 	.word	0x00000000
        /*0020*/ 	.short	0x0001
        /*0022*/ 	.short	0x0008
        /*0024*/ 	.byte	0x00, 0xf5, 0x21, 0x00


	//----- nvinfo : EIATTR_KPARAM_INFO
	.align		4
.L_47:
        /*0028*/ 	.byte	0x04, 0x17
        /*002a*/ 	.short	(.L_49 - .L_48)
.L_48:
        /*002c*/ 	.word	0x00000000
        /*0030*/ 	.short	0x0000
        /*0032*/ 	.short	0x0000
        /*0034*/ 	.byte	0x00, 0xf5, 0x21, 0x00


	//----- nvinfo : EIATTR_SPARSE_MMA_MASK
	.align		4
.L_49:
        /*0038*/ 	.byte	0x03, 0x50
        /*003a*/ 	.short	0x0000


	//----- nvinfo : EIATTR_MAXREG_COUNT
	.align		4
        /*003c*/ 	.byte	0x03, 0x1b
        /*003e*/ 	.short	0x00ff


	//----- nvinfo : EIATTR_EXTERNS
	.align		4
        /*0040*/ 	.byte	0x04, 0x0f
        /*0042*/ 	.short	(.L_51 - .L_50)


	//   ....[0]....
	.align		4
.L_50:
        /*0044*/ 	.word	index@(vprintf)


	//----- nvinfo : EIATTR_MERCURY_ISA_VERSION
	.align		4
.L_51:
        /*0048*/ 	.byte	0x03, 0x5f
        /*004a*/ 	.short	0x0101


	//----- nvinfo : EIATTR_VRC_CTA_INIT_COUNT
	.align		4
        /*004c*/ 	.byte	0x02, 0x4a
	.zero		1
	.zero		1


	//----- nvinfo : EIATTR_SYSCALL_OFFSETS
	.align		4
        /*0050*/ 	.byte	0x04, 0x46
        /*0052*/ 	.short	(.L_53 - .L_52)


	//   ....[0]....
.L_52:
        /*0054*/ 	.word	0x00000110


	//----- nvinfo : EIATTR_EXIT_INSTR_OFFSETS
	.align		4
.L_53:
        /*0058*/ 	.byte	0x04, 0x1c
        /*005a*/ 	.short	(.L_55 - .L_54)


	//   ....[0]....
.L_54:
        /*005c*/ 	.word	0x00000120


	//   ....[1]....
        /*0060*/ 	.word	0x00000170


	//   ....[2]....
        /*0064*/ 	.word	0x00000890


	//----- nvinfo : EIATTR_CRS_STACK_SIZE
	.align		4
.L_55:
        /*0068*/ 	.byte	0x04, 0x1e
        /*006a*/ 	.short	(.L_57 - .L_56)
.L_56:
        /*006c*/ 	.word	0x00000000


	//----- nvinfo : EIATTR_CBANK_PARAM_SIZE
	.align		4
.L_57:
        /*0070*/ 	.byte	0x03, 0x19
        /*0072*/ 	.short	0x0018


	//----- nvinfo : EIATTR_PARAM_CBANK
	.align		4
        /*0074*/ 	.byte	0x04, 0x0a
        /*0076*/ 	.short	(.L_59 - .L_58)
	.align		4
.L_58:
        /*0078*/ 	.word	index@(.nv.constant0._Z14d_multmat_pairP6MatrixS0_S0_)
        /*007c*/ 	.short	0x0380
        /*007e*/ 	.short	0x0018


	//----- nvinfo : EIATTR_SW_WAR
	.align		4
.L_59:
        /*0080*/ 	.byte	0x04, 0x36
        /*0082*/ 	.short	(.L_61 - .L_60)
.L_60:
        /*0084*/ 	.word	0x00000008
.L_61:


//--------------------- .nv.info._Z10d_printMatP6Matrix --------------------------
	.section	.nv.info._Z10d_printMatP6Matrix,"",@"SHT_CUDA_INFO"
	.sectionflags	@""
	.align	4


	//----- nvinfo : EIATTR_CUDA_API_VERSION
	.align		4
        /*0000*/ 	.byte	0x04, 0x37
        /*0002*/ 	.short	(.L_63 - .L_62)
.L_62:
        /*0004*/ 	.word	0x00000082


	//----- nvinfo : EIATTR_KPARAM_INFO
	.align		4
.L_63:
        /*0008*/ 	.byte	0x04, 0x17
        /*000a*/ 	.short	(.L_65 - .L_64)
.L_64:
        /*000c*/ 	.word	0x00000000
        /*0010*/ 	.short	0x0000
        /*0012*/ 	.short	0x0000
        /*0014*/ 	.byte	0x00, 0xf5, 0x21, 0x00


	//----- nvinfo : EIATTR_SPARSE_MMA_MASK
	.align		4
.L_65:
        /*0018*/ 	.byte	0x03, 0x50
        /*001a*/ 	.short	0x0000


	//----- nvinfo : EIATTR_MAXREG_COUNT
	.align		4
        /*001c*/ 	.byte	0x03, 0x1b
        /*001e*/ 	.short	0x00ff


	//----- nvinfo : EIATTR_EXTERNS
	.align		4
        /*0020*/ 	.byte	0x04, 0x0f
        /*0022*/ 	.short	(.L_67 - .L_66)


	//   ....[0]....
	.align		4
.L_66:
        /*0024*/ 	.word	index@(vprintf)


	//----- nvinfo : EIATTR_MERCURY_ISA_VERSION
	.align		4
.L_67:
        /*0028*/ 	.byte	0x03, 0x5f
        /*002a*/ 	.short	0x0101


	//----- nvinfo : EIATTR_VRC_CTA_INIT_COUNT
	.align		4
        /*002c*/ 	.byte	0x02, 0x4a
	.zero		1
	.zero		1


	//----- nvinfo : EIATTR_SYSCALL_OFFSETS
	.align		4
        /*0030*/ 	.byte	0x04, 0x46
        /*0032*/ 	.short	(.L_69 - .L_68)


	//   ....[0]....
.L_68:
        /*0034*/ 	.word	0x00000140


	//   ....[1]....
        /*0038*/ 	.word	0x00000360


	//   ....[2]....
        /*003c*/ 	.word	0x00000490


	//   ....[3]....
        /*0040*/ 	.word	0x000005b0


	//   ....[4]....
        /*0044*/ 	.word	0x000006d0


	//   ....[5]....
        /*0048*/ 	.word	0x000007f0


	//   ....[6]....
        /*004c*/ 	.word	0x00000910


	//   ....[7]....
        /*0050*/ 	.word	0x00000a30


	//   ....[8]....
        /*0054*/ 	.word	0x00000b50


	//   ....[9]....
        /*0058*/ 	.word	0x00000c70


	//   ....[10]....
        /*005c*/ 	.word	0x00000d90


	//   ....[11]....
        /*0060*/ 	.word	0x00000eb0


	//   ....[12]....
        /*0064*/ 	.word	0x00000fd0


	//   ....[13]....
        /*0068*/ 	.word	0x000010f0


	//   ....[14]....
        /*006c*/ 	.word	0x00001210


	//   ....[15]....
        /*0070*/ 	.word	0x00001330


	//   ....[16]....
        /*0074*/ 	.word	0x00001450


	//   ....[17]....
        /*0078*/ 	.word	0x00001600


	//   ....[18]....
        /*007c*/ 	.word	0x00001720


	//   ....[19]....
        /*0080*/ 	.word	0x00001840


	//   ....[20]....
        /*0084*/ 	.word	0x00001960


	//   ....[21]....
        /*0088*/ 	.word	0x00001a80


	//   ....[22]....
        /*008c*/ 	.word	0x00001ba0


	//   ....[23]....
        /*0090*/ 	.word	0x00001cc0


	//   ....[24]....
        /*0094*/ 	.word	0x00001de0


	//   ....[25]....
        /*0098*/ 	.word	0x00001f50


	//   ....[26]....
        /*009c*/ 	.word	0x00002070


	//   ....[27]....
        /*00a0*/ 	.word	0x00002190


	//   ....[28]....
        /*00a4*/ 	.word	0x000022b0


	//   ....[29]....
        /*00a8*/ 	.word	0x00002410


	//   ....[30]....
        /*00ac*/ 	.word	0x00002570


	//   ....[31]....
        /*00b0*/ 	.word	0x000026b0


	//   ....[32]....
        /*00b4*/ 	.word	0x00002730


	//   ....[33]....
        /*00b8*/ 	.word	0x00002890


	//   ....[34]....
        /*00bc*/ 	.word	0x00002900


	//   ....[35]....
        /*00c0*/ 	.word	0x00002970


	//   ....[36]....
        /*00c4*/ 	.word	0x000029e0


	//   ....[37]....
        /*00c8*/ 	.word	0x00002af0


	//   ....[38]....
        /*00cc*/ 	.word	0x00002ba0


	//----- nvinfo : EIATTR_EXIT_INSTR_OFFSETS
	.align		4
.L_69:
        /*00d0*/ 	.byte	0x04, 0x1c
        /*00d2*/ 	.short	(.L_71 - .L_70)


	//   ....[0]....
.L_70:
        /*00d4*/ 	.word	0x00002bb0


	//----- nvinfo : EIATTR_CRS_STACK_SIZE
	.align		4
.L_71:
        /*00d8*/ 	.byte	0x04, 0x1e
        /*00da*/ 	.short	(.L_73 - .L_72)
.L_72:
        /*00dc*/ 	.word	0x00000000


	//----- nvinfo : EIATTR_CBANK_PARAM_SIZE
	.align		4
.L_73:
        /*00e0*/ 	.byte	0x03, 0x19
        /*00e2*/ 	.short	0x0008


	//----- nvinfo : EIATTR_PARAM_CBANK
	.align		4
        /*00e4*/ 	.byte	0x04, 0x0a
        /*00e6*/ 	.short	(.L_75 - .L_74)
	.align		4
.L_74:
        /*00e8*/ 	.word	index@(.nv.constant0._Z10d_printMatP6Matrix)
        /*00ec*/ 	.short	0x0380
        /*00ee*/ 	.short	0x0008


	//----- nvinfo : EIATTR_SW_WAR
	.align		4
.L_75:
        /*00f0*/ 	.byte	0x04, 0x36
        /*00f2*/ 	.short	(.L_77 - .L_76)
.L_76:
        /*00f4*/ 	.word	0x00000008
.L_77:


//--------------------- .nv.callgraph             --------------------------
	.section	.nv.callgraph,"",@"SHT_CUDA_CALLGRAPH"
	.align	4
	.sectionentsize	8
	.align		4
        /*0000*/ 	.word	0x00000000
	.align		4
        /*0004*/ 	.word	0xffffffff
	.align		4
        /*0008*/ 	.word	index@(_Z15d_multmat_chainPP6MatrixS1_i)
	.align		4
        /*000c*/ 	.word	index@(vprintf)
	.align		4
        /*0010*/ 	.word	index@(_Z14d_multmat_pairP6MatrixS0_S0_)
	.align		4
        /*0014*/ 	.word	index@(vprintf)
	.align		4
        /*0018*/ 	.word	index@(_Z10d_printMatP6Matrix)
	.align		4
        /*001c*/ 	.word	index@(vprintf)
	.align		4
        /*0020*/ 	.word	0x00000000
	.align		4
        /*0024*/ 	.word	0xfffffffe
	.align		4
        /*0028*/ 	.word	0x00000000
	.align		4
        /*002c*/ 	.word	0xfffffffd
	.align		4
        /*0030*/ 	.word	0x00000000
	.align		4
        /*0034*/ 	.word	0xfffffffc


//--------------------- .nv.constant4             --------------------------
	.section	.nv.constant4,"a",@progbits
	.align	8
	.align		8
.nv.constant4:
        /*0000*/ 	.dword	vprintf
	.align		8
        /*0008*/ 	.dword	$str
	.align		8
        /*0010*/ 	.dword	$str$1
	.align		8
        /*0018*/ 	.dword	$str$2
	.align		8
        /*0020*/ 	.dword	$str$3


//--------------------- .text._Z15d_multmat_chainPP6MatrixS1_i --------------------------
	.section	.text._Z15d_multmat_chainPP6MatrixS1_i,"ax",@progbits
	.align	128
        .global         _Z15d_multmat_chainPP6MatrixS1_i
        .type           _Z15d_multmat_chainPP6MatrixS1_i,@function
        .size           _Z15d_multmat_chainPP6MatrixS1_i,(.L_x_69 - _Z15d_multmat_chainPP6MatrixS1_i)
        .other          _Z15d_multmat_chainPP6MatrixS1_i,@"STO_CUDA_ENTRY STV_DEFAULT"
_Z15d_multmat_chainPP6MatrixS1_i:
.text._Z15d_multmat_chainPP6MatrixS1_i:
[----:B------:R-:W0:Y:S01]  /*0000*/  LDC R1, c[0x0][0x37c] ;  /* 0x0000df00ff017b82 */ /* 0x000e220000000800 */
[----:B------:R-:W1:Y:S07]  /*0010*/  S2R R15, SR_CTAID.X ;  /* 0x00000000000f7919 */ /* 0x000e6e0000002500 */
[----:B------:R-:W2:Y:S01]  /*0020*/  LDC.64 R4, c[0x0][0x380] ;  /* 0x0000e000ff047b82 */ /* 0x000ea20000000a00 */
[----:B------:R-:W3:Y:S01]  /*0030*/  LDCU.64 UR36, c[0x0][0x358] ;  /* 0x00006b00ff2477ac */ /* 0x000ee20008000a00 */
[----:B------:R-:W4:Y:S06]  /*0040*/  S2R R2, SR_TID.X ;  /* 0x0000000000027919 */ /* 0x000f2c0000002100 */
[----:B------:R-:W5:Y:S01]  /*0050*/  LDC.64 R10, c[0x0][0x388] ;  /* 0x0000e200ff0a7b82 */ /* 0x000f620000000a00 */
[----:B-1----:R-:W-:-:S05]  /*0060*/  SHF.L.U32 R3, R15, 0x1, RZ ;  /* 0x000000010f037819 */ /* 0x002fca00000006ff */
[----:B--2---:R-:W-:-:S05]  /*0070*/  IMAD.WIDE.U32 R4, R3, 0x8, R4 ;  /* 0x0000000803047825 */ /* 0x004fca00078e0004 */
[----:B---3--:R-:W2:Y:S04]  /*0080*/  LDG.E.64 R8, desc[UR36][R4.64] ;  /* 0x0000002404087981 */ /* 0x008ea8000c1e1b00 */
[----:B------:R-:W3:Y:S04]  /*0090*/  LDG.E.64 R6, desc[UR36][R4.64+0x8] ;  /* 0x0000082404067981 */ /* 0x000ee8000c1e1b00 */
[----:B--2---:R-:W2:Y:S04]  /*00a0*/  LD.E R0, desc[UR36][R8.64] ;  /* 0x0000002408007980 */ /* 0x004ea8000c101900 */
[----:B---3--:R-:W2:Y:S01]  /*00b0*/  LD.E R13, desc[UR36][R6.64+0x4] ;  /* 0x00000424060d7980 */ /* 0x008ea2000c101900 */
[----:B-----5:R-:W-:Y:S01]  /*00c0*/  IMAD.WIDE.U32 R10, R15, 0x8, R10 ;  /* 0x000000080f0a7825 */ /* 0x020fe200078e000a */
[----:B------:R-:W1:Y:S01]  /*00d0*/  S2R R3, SR_TID.Y ;  /* 0x0000000000037919 */ /* 0x000e620000002200 */
[----:B--2---:R-:W-:-:S13]  /*00e0*/  ISETP.NE.AND P0, PT, R0, R13, PT ;  /* 0x0000000d0000720c */ /* 0x004fda0003f05270 */
[----:B01--4-:R-:W-:Y:S05]  /*00f0*/  @!P0 BRA `(.L_x_0) ;  /* 0x0000000000248947 */ /* 0x013fea0003800000 */
[----:B------:R-:W-:Y:S01]  /*0100*/  MOV R0, 0x0 ;  /* 0x0000000000007802 */ /* 0x000fe20000000f00 */
[----:B------:R-:W0:Y:S01]  /*0110*/  LDCU.64 UR4, c[0x4][0x8] ;  /* 0x01000100ff0477ac */ /* 0x000e220008000a00 */
[----:B------:R-:W-:Y:S02]  /*0120*/  CS2R R6, SRZ ;  /* 0x0000000000067805 */ /* 0x000fe4000001ff00 */
[----:B------:R1:W2:Y:S01]  /*0130*/  LDC.64 R2, c[0x4][R0] ;  /* 0x0100000000027b82 */ /* 0x0002a20000000a00 */
[----:B0-----:R-:W-:Y:S01]  /*0140*/  IMAD.U32 R4, RZ, RZ, UR4 ;  /* 0x00000004ff047e24 */ /* 0x001fe2000f8e00ff */
[----:B-1----:R-:W-:-:S07]  /*0150*/  MOV R5, UR5 ;  /* 0x0000000500057c02 */ /* 0x002fce0008000f00 */
[----:B------:R-:W-:-:S07]  /*0160*/  LEPC R20, `(.L_x_1) ;  /* 0x000000001014794e */ /* 0x000fce0000000000 */
[----:B--2---:R-:W-:Y:S05]  /*0170*/  CALL.ABS.NOINC R2 ;  /* 0x0000000002007343 */ /* 0x004fea0003c00000 */
.L_x_1:
[----:B------:R-:W-:Y:S05]  /*0180*/  EXIT ;  /* 0x000000000000794d */ /* 0x000fea0003800000 */
.L_x_0:
[----:B------:R-:W2:Y:S04]  /*0190*/  LD.E R4, desc[UR36][R6.64] ;  /* 0x0000002406047980 */ /* 0x000ea8000c101900 */
[----:B------:R-:W3:Y:S01]  /*01a0*/  LD.E R5, desc[UR36][R8.64+0x4] ;  /* 0x0000042408057980 */ /* 0x000ee2000c101900 */
[----:B--2---:R-:W-:-:S04]  /*01b0*/  ISETP.GE.AND P0, PT, R3, R4, PT ;  /* 0x000000040300720c */ /* 0x004fc80003f06270 */
[----:B---3--:R-:W-:-:S13]  /*01c0*/  ISETP.GE.OR P0, PT, R2, R5, P0 ;  /* 0x000000050200720c */ /* 0x008fda0000706670 */
[----:B------:R-:W-:Y:S05]  /*01d0*/  @P0 EXIT ;  /* 0x000000000000094d */ /* 0x000fea0003800000 */
[----:B------:R-:W5:Y:S01]  /*01e0*/  LDG.E.64 R10, desc[UR36][R10.64] ;  /* 0x000000240a0a7981 */ /* 0x000f62000c1e1b00 */
[----:B------:R-:W-:Y:S01]  /*01f0*/  ISETP.GE.AND P0, PT, R0, 0x1, PT ;  /* 0x000000010000780c */ /* 0x000fe20003f06270 */
[----:B------:R-:W-:Y:S01]  /*0200*/  BSSY.RECONVERGENT B0, `(.L_x_2) ;  /* 0x000006f000007945 */ /* 0x000fe20003800200 */
[----:B------:R-:W-:-:S11]  /*0210*/  CS2R R22, SRZ ;  /* 0x0000000000167805 */ /* 0x000fd6000001ff00 */
[----:B------:R-:W-:Y:S05]  /*0220*/  @!P0 BRA `(.L_x_3) ;  /* 0x0000000400b08947 */ /* 0x000fea0003800000 */
[----:B------:R-:W5:Y:S04]  /*0230*/  LD.E.64 R8, desc[UR36][R8.64+0x8] ;  /* 0x0000082408087980 */ /* 0x000f68000c101b00 */
[----:B------:R-:W5:Y:S01]  /*0240*/  LD.E.64 R6, desc[UR36][R6.64+0x8] ;  /* 0x0000082406067980 */ /* 0x000f62000c101b00 */
[C---:B------:R-:W-:Y:S01]  /*0250*/  ISETP.GE.U32.AND P1, PT, R0.reuse, 0x8, PT ;  /* 0x000000080000780c */ /* 0x040fe20003f26070 */
[----:B------:R-:W-:Y:S01]  /*0260*/  BSSY.RECONVERGENT B1, `(.L_x_4) ;  /* 0x0000036000017945 */ /* 0x000fe20003800200 */
[C---:B------:R-:W-:Y:S01]  /*0270*/  LOP3.LUT R4, R0.reuse, 0x7, RZ, 0xc0, !PT ;  /* 0x0000000700047812 */ /* 0x040fe200078ec0ff */
[----:B------:R-:W-:Y:S01]  /*0280*/  IMAD R27, R0, R3, RZ ;  /* 0x00000003001b7224 */ /* 0x000fe200078e02ff */
[----:B------:R-:W-:Y:S01]  /*0290*/  CS2R R22, SRZ ;  /* 0x0000000000167805 */ /* 0x000fe2000001ff00 */
[----:B------:R-:W-:Y:S01]  /*02a0*/  IMAD.MOV.U32 R26, RZ, RZ, RZ ;  /* 0x000000ffff1a7224 */ /* 0x000fe200078e00ff */
[----:B------:R-:W-:-:S07]  /*02b0*/  ISETP.NE.AND P0, PT, R4, RZ, PT ;  /* 0x000000ff0400720c */ /* 0x000fce0003f05270 */
[----:B------:R-:W-:Y:S06]  /*02c0*/  @!P1 BRA `(.L_x_5) ;  /* 0x0000000000bc9947 */ /* 0x000fec0003800000 */
[----:B-----5:R-:W-:Y:S01]  /*02d0*/  IMAD.WIDE.U32 R12, R27, 0x8, R6 ;  /* 0x000000081b0c7825 */ /* 0x020fe200078e0006 */
[----:B------:R-:W-:Y:S02]  /*02e0*/  LOP3.LUT R26, R0, 0x7ffffff8, RZ, 0xc0, !PT ;  /* 0x7ffffff8001a7812 */ /* 0x000fe400078ec0ff */
[----:B------:R-:W-:Y:S02]  /*02f0*/  CS2R R22, SRZ ;  /* 0x0000000000167805 */ /* 0x000fe4000001ff00 */
[----:B------:R-:W-:Y:S02]  /*0300*/  MOV R29, R2 ;  /* 0x00000002001d7202 */ /* 0x000fe40000000f00 */
[----:B------:R-:W-:Y:S02]  /*0310*/  IADD3 R18, P1, PT, R12, 0x20, RZ ;  /* 0x000000200c127810 */ /* 0x000fe40007f3e0ff */
[----:B------:R-:W-:-:S03]  /*0320*/  IADD3 R28, PT, PT, -R26, RZ, RZ ;  /* 0x000000ff1a1c7210 */ /* 0x000fc60007ffe1ff */
[----:B------:R-:W-:-:S08]  /*0330*/  IMAD.X R19, RZ, RZ, R13, P1 ;  /* 0x000000ffff137224 */ /* 0x000fd000008e060d */
.L_x_6:
[----:B------:R-:W-:Y:S01]  /*0340*/  IMAD.WIDE R16, R29, 0x8, R8 ;  /* 0x000000081d107825 */ /* 0x000fe200078e0208 */
[----:B------:R-:W-:-:S03]  /*0350*/  MOV R12, R18 ;  /* 0x00000012000c7202 */ /* 0x000fc60000000f00 */
[----:B------:R-:W-:Y:S01]  /*0360*/  IMAD.MOV.U32 R13, RZ, RZ, R19 ;  /* 0x000000ffff0d7224 */ /* 0x000fe200078e0013 */
[----:B------:R0:W2:Y:S04]  /*0370*/  LD.E.64 R20, desc[UR36][R16.64] ;  /* 0x0000002410147980 */ /* 0x0000a8000c101b00 */
[----:B------:R-:W2:Y:S04]  /*0380*/  LD.E.64 R18, desc[UR36][R12.64+-0x20] ;  /* 0xffffe0240c127980 */ /* 0x000ea8000c101b00 */
[----:B------:R-:W3:Y:S01]  /*0390*/  LD.E.64 R24, desc[UR36][R12.64+-0x18] ;  /* 0xffffe8240c187980 */ /* 0x000ee2000c101b00 */
[----:B0-----:R-:W-:-:S05]  /*03a0*/  IMAD.WIDE R16, R5, 0x8, R16 ;  /* 0x0000000805107825 */ /* 0x001fca00078e0210 */
[----:B------:R-:W3:Y:S01]  /*03b0*/  LD.E.64 R14, desc[UR36][R16.64] ;  /* 0x00000024100e7980 */ /* 0x000ee2000c101b00 */
[----:B--2---:R-:W-:Y:S01]  /*03c0*/  DFMA R20, R20, R18, R22 ;  /* 0x000000121414722b */ /* 0x004fe20000000016 */
[----:B------:R-:W-:-:S05]  /*03d0*/  IMAD.WIDE R18, R5, 0x8, R16 ;  /* 0x0000000805127825 */ /* 0x000fca00078e0210 */
[----:B------:R0:W2:Y:S02]  /*03e0*/  LD.E.64 R22, desc[UR36][R18.64] ;  /* 0x0000002412167980 */ /* 0x0000a4000c101b00 */
[----:B---3--:R-:W-:Y:S02]  /*03f0*/  DFMA R24, R14, R24, R20 ;  /* 0x000000180e18722b */ /* 0x008fe40000000014 */
[----:B------:R-:W2:Y:S01]  /*0400*/  LD.E.64 R20, desc[UR36][R12.64+-0x10] ;  /* 0xfffff0240c147980 */ /* 0x000ea2000c101b00 */
[----:B0-----:R-:W-:-:S03]  /*0410*/  IMAD.WIDE R18, R5, 0x8, R18 ;  /* 0x0000000805127825 */ /* 0x001fc600078e0212 */
[----:B------:R-:W3:Y:S04]  /*0420*/  LD.E.64 R14, desc[UR36][R12.64+-0x8] ;  /* 0xfffff8240c0e7980 */ /* 0x000ee8000c101b00 */
[----:B------:R-:W3:Y:S01]  /*0430*/  LD.E.64 R16, desc[UR36][R18.64] ;  /* 0x0000002412107980 */ /* 0x000ee2000c101b00 */
[----:B--2---:R-:W-:Y:S01]  /*0440*/  DFMA R22, R22, R20, R24 ;  /* 0x000000141616722b */ /* 0x004fe20000000018 */
[----:B------:R-:W-:-:S05]  /*0450*/  IMAD.WIDE R20, R5, 0x8, R18 ;  /* 0x0000000805147825 */ /* 0x000fca00078e0212 */
[----:B------:R0:W2:Y:S02]  /*0460*/  LD.E.64 R18, desc[UR36][R20.64] ;  /* 0x0000002414127980 */ /* 0x0000a4000c101b00 */
[----:B---3--:R-:W-:Y:S02]  /*0470*/  DFMA R14, R16, R14, R22 ;  /* 0x0000000e100e722b */ /* 0x008fe40000000016 */
        /* <DEDUP_REMOVED lines=12> */
[----:B------:R-:W-:-:S04]  /*0540*/  IADD3 R28, PT, PT, R28, 0x8, RZ ;  /* 0x000000081c1c7810 */ /* 0x000fc80007ffe0ff */
[----:B------:R-:W-:Y:S01]  /*0550*/  ISETP.NE.AND P1, PT, R28, RZ, PT ;  /* 0x000000ff1c00720c */ /* 0x000fe20003f25270 */
[----:B------:R-:W-:Y:S01]  /*0560*/  IMAD R29, R5, 0x8, R29 ;  /* 0x00000008051d7824 */ /* 0x000fe200078e021d */
[----:B--2---:R-:W-:Y:S01]  /*0570*/  DFMA R22, R18, R16, R22 ;  /* 0x000000101216722b */ /* 0x004fe20000000016 */
[----:B------:R-:W-:-:S04]  /*0580*/  IADD3 R18, P2, PT, R12, 0x40, RZ ;  /* 0x000000400c127810 */ /* 0x000fc80007f5e0ff */
[----:B------:R-:W-:-:S03]  /*0590*/  IADD3.X R19, PT, PT, RZ, R13, RZ, P2, !PT ;  /* 0x0000000dff137210 */ /* 0x000fc600017fe4ff */
[----:B---3--:R-:W-:-:S03]  /*05a0*/  DFMA R22, R14, R24, R22 ;  /* 0x000000180e16722b */ /* 0x008fc60000000016 */
[----:B------:R-:W-:Y:S08]  /*05b0*/  @P1 BRA `(.L_x_6) ;  /* 0xfffffffc00601947 */ /* 0x000ff0000383ffff */
.L_x_5:
[----:B------:R-:W-:Y:S05]  /*05c0*/  BSYNC.RECONVERGENT B1 ;  /* 0x0000000000017941 */ /* 0x000fea0003800200 */
.L_x_4:
[----:B------:R-:W-:Y:S05]  /*05d0*/  @!P0 BRA `(.L_x_3) ;  /* 0x0000000000c48947 */ /* 0x000fea0003800000 */
[----:B------:R-:W-:Y:S01]  /*05e0*/  ISETP.GE.U32.AND P0, PT, R4, 0x4, PT ;  /* 0x000000040400780c */ /* 0x000fe20003f06070 */
[----:B------:R-:W-:Y:S01]  /*05f0*/  BSSY.RECONVERGENT B1, `(.L_x_7) ;  /* 0x0000018000017945 */ /* 0x000fe20003800200 */
[----:B------:R-:W-:-:S04]  /*0600*/  LOP3.LUT R28, R0, 0x3, RZ, 0xc0, !PT ;  /* 0x00000003001c7812 */ /* 0x000fc800078ec0ff */
[----:B------:R-:W-:-:S07]  /*0610*/  ISETP.NE.AND P1, PT, R28, RZ, PT ;  /* 0x000000ff1c00720c */ /* 0x000fce0003f25270 */
[----:B------:R-:W-:Y:S06]  /*0620*/  @!P0 BRA `(.L_x_8) ;  /* 0x0000000000508947 */ /* 0x000fec0003800000 */
[-C--:B------:R-:W-:Y:S01]  /*0630*/  IADD3 R21, PT, PT, R27, R26.reuse, RZ ;  /* 0x0000001a1b157210 */ /* 0x080fe20007ffe0ff */
[----:B------:R-:W-:-:S04]  /*0640*/  IMAD R15, R5, R26, R2 ;  /* 0x0000001a050f7224 */ /* 0x000fc800078e0202 */
[----:B-----5:R-:W-:-:S04]  /*0650*/  IMAD.WIDE R14, R15, 0x8, R8 ;  /* 0x000000080f0e7825 */ /* 0x020fc800078e0208 */
[----:B------:R-:W-:Y:S01]  /*0660*/  IMAD.WIDE R20, R21, 0x8, R6 ;  /* 0x0000000815147825 */ /* 0x000fe200078e0206 */
[----:B------:R0:W2:Y:S04]  /*0670*/  LD.E.64 R24, desc[UR36][R14.64] ;  /* 0x000000240e187980 */ /* 0x0000a8000c101b00 */
[----:B------:R-:W2:Y:S04]  /*0680*/  LD.E.64 R12, desc[UR36][R20.64] ;  /* 0x00000024140c7980 */ /* 0x000ea8000c101b00 */
[----:B------:R-:W3:Y:S01]  /*0690*/  LD.E.64 R16, desc[UR36][R20.64+0x8] ;  /* 0x0000082414107980 */ /* 0x000ee2000c101b00 */
[----:B0-----:R-:W-:-:S05]  /*06a0*/  IMAD.WIDE R14, R5, 0x8, R14 ;  /* 0x00000008050e7825 */ /* 0x001fca00078e020e */
[----:B------:R-:W3:Y:S01]  /*06b0*/  LD.E.64 R18, desc[UR36][R14.64] ;  /* 0x000000240e127980 */ /* 0x000ee2000c101b00 */
[----:B--2---:R-:W-:Y:S01]  /*06c0*/  DFMA R12, R24, R12, R22 ;  /* 0x0000000c180c722b */ /* 0x004fe20000000016 */
[C---:B------:R-:W-:Y:S02]  /*06d0*/  IMAD.WIDE R24, R5.reuse, 0x8, R14 ;  /* 0x0000000805187825 */ /* 0x040fe400078e020e */
[----:B------:R-:W2:Y:S05]  /*06e0*/  LD.E.64 R22, desc[UR36][R20.64+0x18] ;  /* 0x0000182414167980 */ /* 0x000eaa000c101b00 */
[----:B---3--:R-:W-:Y:S02]  /*06f0*/  DFMA R18, R18, R16, R12 ;  /* 0x000000101212722b */ /* 0x008fe4000000000c */
[----:B------:R-:W3:Y:S04]  /*0700*/  LD.E.64 R12, desc[UR36][R20.64+0x10] ;  /* 0x00001024140c7980 */ /* 0x000ee8000c101b00 */
[----:B------:R0:W3:Y:S02]  /*0710*/  LD.E.64 R16, desc[UR36][R24.64] ;  /* 0x0000002418107980 */ /* 0x0000e4000c101b00 */
[----:B0-----:R-:W-:-:S06]  /*0720*/  IMAD.WIDE R24, R5, 0x8, R24 ;  /* 0x0000000805187825 */ /* 0x001fcc00078e0218 */
[----:B------:R-:W2:Y:S01]  /*0730*/  LD.E.64 R24, desc[UR36][R24.64] ;  /* 0x0000002418187980 */ /* 0x000ea2000c101b00 */
[----:B------:R-:W-:Y:S01]  /*0740*/  IADD3 R26, PT, PT, R26, 0x4, RZ ;  /* 0x000000041a1a7810 */ /* 0x000fe20007ffe0ff */
[----:B---3--:R-:W-:-:S08]  /*0750*/  DFMA R12, R16, R12, R18 ;  /* 0x0000000c100c722b */ /* 0x008fd00000000012 */
[----:B--2---:R-:W-:-:S11]  /*0760*/  DFMA R22, R24, R22, R12 ;  /* 0x000000161816722b */ /* 0x004fd6000000000c */
.L_x_8:
[----:B------:R-:W-:Y:S05]  /*0770*/  BSYNC.RECONVERGENT B1 ;  /* 0x0000000000017941 */ /* 0x000fea0003800200 */
.L_x_7:
[----:B------:R-:W-:Y:S05]  /*0780*/  @!P1 BRA `(.L_x_3) ;  /* 0x0000000000589947 */ /* 0x000fea0003800000 */
[----:B------:R-:W-:Y:S02]  /*0790*/  ISETP.NE.AND P0, PT, R28, 0x1, PT ;  /* 0x000000011c00780c */ /* 0x000fe40003f05270 */
[----:B------:R-:W-:-:S04]  /*07a0*/  LOP3.LUT R0, R0, 0x1, RZ, 0xc0, !PT ;  /* 0x0000000100007812 */ /* 0x000fc800078ec0ff */
[----:B------:R-:W-:-:S07]  /*07b0*/  ISETP.NE.U32.AND P1, PT, R0, 0x1, PT ;  /* 0x000000010000780c */ /* 0x000fce0003f25070 */
[----:B------:R-:W-:Y:S02]  /*07c0*/  @P0 IMAD R21, R5, R26, R2 ;  /* 0x0000001a05150224 */ /* 0x000fe400078e0202 */
[----:B------:R-:W-:Y:S01]  /*07d0*/  @P0 IMAD.IADD R19, R27, 0x1, R26 ;  /* 0x000000011b130824 */ /* 0x000fe200078e021a */
[----:B------:R-:W-:Y:S01]  /*07e0*/  @P0 IADD3 R26, PT, PT, R26, 0x2, RZ ;  /* 0x000000021a1a0810 */ /* 0x000fe20007ffe0ff */
[----:B-----5:R-:W-:-:S04]  /*07f0*/  @P0 IMAD.WIDE R20, R21, 0x8, R8 ;  /* 0x0000000815140825 */ /* 0x020fc800078e0208 */
[----:B------:R-:W-:Y:S01]  /*0800*/  @P0 IMAD.WIDE R18, R19, 0x8, R6 ;  /* 0x0000000813120825 */ /* 0x000fe200078e0206 */
[----:B------:R-:W2:Y:S04]  /*0810*/  @P0 LD.E.64 R12, desc[UR36][R20.64] ;  /* 0x00000024140c0980 */ /* 0x000ea8000c101b00 */
[----:B------:R-:W2:Y:S01]  /*0820*/  @P0 LD.E.64 R14, desc[UR36][R18.64] ;  /* 0x00000024120e0980 */ /* 0x000ea2000c101b00 */
[----:B------:R-:W-:Y:S01]  /*0830*/  @P0 IMAD.WIDE R16, R5, 0x8, R20 ;  /* 0x0000000805100825 */ /* 0x000fe200078e0214 */
[----:B------:R-:W-:-:S03]  /*0840*/  @!P1 IADD3 R27, PT, PT, R27, R26, RZ ;  /* 0x0000001a1b1b9210 */ /* 0x000fc60007ffe0ff */
[----:B------:R-:W-:Y:S02]  /*0850*/  @!P1 IMAD R25, R5, R26, R2 ;  /* 0x0000001a05199224 */ /* 0x000fe400078e0202 */
[----:B------:R-:W3:Y:S01]  /*0860*/  @P0 LD.E.64 R4, desc[UR36][R18.64+0x8] ;  /* 0x0000082412040980 */ /* 0x000ee2000c101b00 */
[----:B------:R-:W-:-:S03]  /*0870*/  @!P1 IMAD.WIDE R6, R27, 0x8, R6 ;  /* 0x000000081b069825 */ /* 0x000fc600078e0206 */
[----:B------:R-:W3:Y:S01]  /*0880*/  @P0 LD.E.64 R16, desc[UR36][R16.64] ;  /* 0x0000002410100980 */ /* 0x000ee2000c101b00 */
[----:B------:R-:W-:-:S03]  /*0890*/  @!P1 IMAD.WIDE R8, R25, 0x8, R8 ;  /* 0x0000000819089825 */ /* 0x000fc600078e0208 */
[----:B------:R-:W4:Y:S04]  /*08a0*/  @!P1 LD.E.64 R6, desc[UR36][R6.64] ;  /* 0x0000002406069980 */ /* 0x000f28000c101b00 */
[----:B------:R-:W4:Y:S01]  /*08b0*/  @!P1 LD.E.64 R8, desc[UR36][R8.64] ;  /* 0x0000002408089980 */ /* 0x000f22000c101b00 */
[----:B--2---:R-:W-:-:S08]  /*08c0*/  @P0 DFMA R12, R12, R14, R22 ;  /* 0x0000000e0c0c022b */ /* 0x004fd00000000016 */
[----:B---3--:R-:W-:-:S08]  /*08d0*/  @P0 DFMA R22, R16, R4, R12 ;  /* 0x000000041016022b */ /* 0x008fd0000000000c */
[----:B----4-:R-:W-:-:S11]  /*08e0*/  @!P1 DFMA R22, R8, R6, R22 ;  /* 0x000000060816922b */ /* 0x010fd60000000016 */
.L_x_3:
[----:B------:R-:W-:Y:S05]  /*08f0*/  BSYNC.RECONVERGENT B0 ;  /* 0x0000000000007941 */ /* 0x000fea0003800200 */
.L_x_2:
[----:B-----5:R-:W2:Y:S04]  /*0900*/  LD.E R0, desc[UR36][R10.64+0x4] ;  /* 0x000004240a007980 */ /* 0x020ea8000c101900 */
[----:B------:R-:W3:Y:S01]  /*0910*/  LD.E.64 R4, desc[UR36][R10.64+0x8] ;  /* 0x000008240a047980 */ /* 0x000ee2000c101b00 */
[----:B--2---:R-:W-:-:S04]  /*0920*/  IMAD R3, R0, R3, R2 ;  /* 0x0000000300037224 */ /* 0x004fc800078e0202 */
[----:B---3--:R-:W-:-:S05]  /*0930*/  IMAD.WIDE R4, R3, 0x8, R4 ;  /* 0x0000000803047825 */ /* 0x008fca00078e0204 */
[----:B------:R-:W-:Y:S01]  /*0940*/  ST.E.64 desc[UR36][R4.64], R22 ;  /* 0x0000001604007985 */ /* 0x000fe2000c101b24 */
[----:B------:R-:W-:Y:S05]  /*0950*/  EXIT ;  /* 0x000000000000794d */ /* 0x000fea0003800000 */
.L_x_9:
[----:B------:R-:W-:-:S00]  /*0960*/  BRA `(.L_x_9) ;  /* 0xfffffffc00fc7947 */ /* 0x000fc0000383ffff */
[----:B------:R-:W-:-:S00]  /*0970*/  NOP ;  /* 0x0000000000007918 */ /* 0x000fc00000000000 */
        /* <DEDUP_REMOVED lines=8> */
.L_x_69:


//--------------------- .text._Z14d_multmat_pairP6MatrixS0_S0_ --------------------------
	.section	.text._Z14d_multmat_pairP6MatrixS0_S0_,"ax",@progbits
	.align	128
        .global         _Z14d_multmat_pairP6MatrixS0_S0_
        .type           _Z14d_multmat_pairP6MatrixS0_S0_,@function
        .size           _Z14d_multmat_pairP6MatrixS0_S0_,(.L_x_70 - _Z14d_multmat_pairP6MatrixS0_S0_)
        .other          _Z14d_multmat_pairP6MatrixS0_S0_,@"STO_CUDA_ENTRY STV_DEFAULT"
_Z14d_multmat_pairP6MatrixS0_S0_:
.text._Z14d_multmat_pairP6MatrixS0_S0_:
[----:B------:R-:W0:Y:S08]  /*0000*/  LDC R1, c[0x0][0x37c] ;  /* 0x0000df00ff017b82 */ /* 0x000e300000000800 */
[----:B------:R-:W1:Y:S01]  /*0010*/  LDC.64 R8, c[0x0][0x380] ;  /* 0x0000e000ff087b82 */ /* 0x000e620000000a00 */
[----:B------:R-:W1:Y:S07]  /*0020*/  LDCU.64 UR4, c[0x0][0x358] ;  /* 0x00006b00ff0477ac */ /* 0x000e6e0008000a00 */
[----:B------:R-:W2:Y:S01]  /*0030*/  LDC.64 R6, c[0x0][0x388] ;  /* 0x0000e200ff067b82 */ /* 0x000ea20000000a00 */
[----:B-1----:R-:W3:Y:S04]  /*0040*/  LDG.E R0, desc[UR4][R8.64] ;  /* 0x0000000408007981 */ /* 0x002ee8000c1e1900 */
[----:B--2---:R-:W3:Y:S01]  /*0050*/  LDG.E R5, desc[UR4][R6.64+0x4] ;  /* 0x0000040406057981 */ /* 0x004ee2000c1e1900 */
[----:B------:R-:W1:Y:S01]  /*0060*/  S2R R2, SR_TID.X ;  /* 0x0000000000027919 */ /* 0x000e620000002100 */
[----:B------:R-:W2:Y:S01]  /*0070*/  S2R R3, SR_TID.Y ;  /* 0x0000000000037919 */ /* 0x000ea20000002200 */
[----:B---3--:R-:W-:-:S13]  /*0080*/  ISETP.NE.AND P0, PT, R0, R5, PT ;  /* 0x000000050000720c */ /* 0x008fda0003f05270 */
[----:B012---:R-:W-:Y:S05]  /*0090*/  @!P0 BRA `(.L_x_10) ;  /* 0x0000000000248947 */ /* 0x007fea0003800000 */
[----:B------:R-:W-:Y:S01]  /*00a0*/  MOV R0, 0x0 ;  /* 0x0000000000007802 */ /* 0x000fe20000000f00 */
[----:B------:R-:W0:Y:S01]  /*00b0*/  LDCU.64 UR4, c[0x4][0x8] ;  /* 0x01000100ff0477ac */ /* 0x000e220008000a00 */
[----:B------:R-:W-:Y:S02]  /*00c0*/  CS2R R6, SRZ ;  /* 0x0000000000067805 */ /* 0x000fe4000001ff00 */
[----:B------:R1:W2:Y:S01]  /*00d0*/  LDC.64 R2, c[0x4][R0] ;  /* 0x0100000000027b82 */ /* 0x0002a20000000a00 */
[----:B0-----:R-:W-:Y:S01]  /*00e0*/  MOV R4, UR4 ;  /* 0x0000000400047c02 */ /* 0x001fe20008000f00 */
[----:B-1----:R-:W-:-:S07]  /*00f0*/  IMAD.U32 R5, RZ, RZ, UR5 ;  /* 0x00000005ff057e24 */ /* 0x002fce000f8e00ff */
[----:B------:R-:W-:-:S07]  /*0100*/  LEPC R20, `(.L_x_11) ;  /* 0x000000001014794e */ /* 0x000fce0000000000 */
[----:B--2---:R-:W-:Y:S05]  /*0110*/  CALL.ABS.NOINC R2 ;  /* 0x0000000002007343 */ /* 0x004fea0003c00000 */
.L_x_11:
[----:B------:R-:W-:Y:S05]  /*0120*/  EXIT ;  /* 0x000000000000794d */ /* 0x000fea0003800000 */
.L_x_10:
[----:B------:R-:W2:Y:S04]  /*0130*/  LDG.E R4, desc[UR4][R6.64] ;  /* 0x0000000406047981 */ /* 0x000ea8000c1e1900 */
[----:B------:R-:W3:Y:S01]  /*0140*/  LDG.E R5, desc[UR4][R8.64+0x4] ;  /* 0x0000040408057981 */ /* 0x000ee2000c1e1900 */
[----:B--2---:R-:W-:-:S04]  /*0150*/  ISETP.GE.AND P0, PT, R3, R4, PT ;  /* 0x000000040300720c */ /* 0x004fc80003f06270 */
[----:B---3--:R-:W-:-:S13]  /*0160*/  ISETP.GE.OR P0, PT, R2, R5, P0 ;  /* 0x000000050200720c */ /* 0x008fda0000706670 */
[----:B------:R-:W-:Y:S05]  /*0170*/  @P0 EXIT ;  /* 0x000000000000094d */ /* 0x000fea0003800000 */
[----:B------:R-:W-:Y:S02]  /*0180*/  ISETP.GE.AND P0, PT, R0, 0x1, PT ;  /* 0x000000010000780c */ /* 0x000fe40003f06270 */
[----:B------:R-:W-:-:S11]  /*0190*/  CS2R R18, SRZ ;  /* 0x0000000000127805 */ /* 0x000fd6000001ff00 */
[----:B------:R-:W-:Y:S05]  /*01a0*/  @!P0 BRA `(.L_x_12) ;  /* 0x0000000400a08947 */ /* 0x000fea0003800000 */
[----:B------:R-:W5:Y:S04]  /*01b0*/  LDG.E.64 R8, desc[UR4][R8.64+0x8] ;  /* 0x0000080408087981 */ /* 0x000f68000c1e1b00 */
[----:B------:R-:W5:Y:S01]  /*01c0*/  LDG.E.64 R6, desc[UR4][R6.64+0x8] ;  /* 0x0000080406067981 */ /* 0x000f62000c1e1b00 */
[C---:B------:R-:W-:Y:S01]  /*01d0*/  ISETP.GE.U32.AND P1, PT, R0.reuse, 0x8, PT ;  /* 0x000000080000780c */ /* 0x040fe20003f26070 */
[----:B------:R-:W-:Y:S01]  /*01e0*/  HFMA2 R24, -RZ, RZ, 0, 0 ;  /* 0x00000000ff187431 */ /* 0x000fe200000001ff */
[C---:B------:R-:W-:Y:S01]  /*01f0*/  LOP3.LUT R4, R0.reuse, 0x7, RZ, 0xc0, !PT ;  /* 0x0000000700047812 */ /* 0x040fe200078ec0ff */
[----:B------:R-:W-:Y:S01]  /*0200*/  IMAD R25, R0, R3, RZ ;  /* 0x0000000300197224 */ /* 0x000fe200078e02ff */
[----:B------:R-:W-:Y:S02]  /*0210*/  CS2R R18, SRZ ;  /* 0x0000000000127805 */ /* 0x000fe4000001ff00 */
[----:B------:R-:W-:-:S07]  /*0220*/  ISETP.NE.AND P0, PT, R4, RZ, PT ;  /* 0x000000ff0400720c */ /* 0x000fce0003f05270 */
[----:B------:R-:W-:Y:S06]  /*0230*/  @!P1 BRA `(.L_x_13) ;  /* 0x0000000000bc9947 */ /* 0x000fec0003800000 */
[----:B-----5:R-:W-:Y:S01]  /*0240*/  IMAD.WIDE.U32 R10, R25, 0x8, R6 ;  /* 0x00000008190a7825 */ /* 0x020fe200078e0006 */
[----:B------:R-:W-:Y:S02]  /*0250*/  LOP3.LUT R24, R0, 0x7ffffff8, RZ, 0xc0, !PT ;  /* 0x7ffffff800187812 */ /* 0x000fe400078ec0ff */
[----:B------:R-:W-:Y:S01]  /*0260*/  CS2R R18, SRZ ;  /* 0x0000000000127805 */ /* 0x000fe2000001ff00 */
[----:B------:R-:W-:Y:S01]  /*0270*/  IMAD.MOV.U32 R29, RZ, RZ, R2 ;  /* 0x000000ffff1d7224 */ /* 0x000fe200078e0002 */
[----:B------:R-:W-:Y:S01]  /*0280*/  IADD3 R16, P1, PT, R10, 0x20, RZ ;  /* 0x000000200a107810 */ /* 0x000fe20007f3e0ff */
[----:B------:R-:W-:-:S03]  /*0290*/  IMAD.MOV R28, RZ, RZ, -R24 ;  /* 0x000000ffff1c7224 */ /* 0x000fc600078e0a18 */
[----:B------:R-:W-:-:S09]  /*02a0*/  IADD3.X R17, PT, PT, RZ, R11, RZ, P1, !PT ;  /* 0x0000000bff117210 */ /* 0x000fd20000ffe4ff */
.L_x_14:
[----:B------:R-:W-:Y:S01]  /*02b0*/  IMAD.WIDE R26, R29, 0x8, R8 ;  /* 0x000000081d1a7825 */ /* 0x000fe200078e0208 */
[----:B------:R-:W-:-:S03]  /*02c0*/  MOV R10, R16 ;  /* 0x00000010000a7202 */ /* 0x000fc60000000f00 */
[----:B------:R-:W-:Y:S02]  /*02d0*/  IMAD.MOV.U32 R11, RZ, RZ, R17 ;  /* 0x000000ffff0b7224 */ /* 0x000fe400078e0011 */
[----:B------:R-:W2:Y:S04]  /*02e0*/  LD.E.64 R16, desc[UR4][R26.64] ;  /* 0x000000041a107980 */ /* 0x000ea8000c101b00 */
[----:B------:R-:W2:Y:S01]  /*02f0*/  LD.E.64 R14, desc[UR4][R10.64+-0x20] ;  /* 0xffffe0040a0e7980 */ /* 0x000ea2000c101b00 */
[----:B------:R-:W-:-:S03]  /*0300*/  IMAD.WIDE R22, R5, 0x8, R26 ;  /* 0x0000000805167825 */ /* 0x000fc600078e021a */
[----:B------:R-:W3:Y:S04]  /*0310*/  LD.E.64 R20, desc[UR4][R10.64+-0x18] ;  /* 0xffffe8040a147980 */ /* 0x000ee8000c101b00 */
[----:B------:R0:W3:Y:S02]  /*0320*/  LD.E.64 R12, desc[UR4][R22.64] ;  /* 0x00000004160c7980 */ /* 0x0000e4000c101b00 */
[----:B0-----:R-:W-:-:S04]  /*0330*/  IMAD.WIDE R22, R5, 0x8, R22 ;  /* 0x0000000805167825 */ /* 0x001fc800078e0216 */
[C---:B------:R-:W-:Y:S01]  /*0340*/  IMAD.WIDE R26, R5.reuse, 0x8, R22 ;  /* 0x00000008051a7825 */ /* 0x040fe200078e0216 */
[----:B--2---:R-:W-:Y:S01]  /*0350*/  DFMA R14, R16, R14, R18 ;  /* 0x0000000e100e722b */ /* 0x004fe20000000012 */
[----:B------:R-:W2:Y:S04]  /*0360*/  LD.E.64 R16, desc[UR4][R10.64+-0x10] ;  /* 0xfffff0040a107980 */ /* 0x000ea8000c101b00 */
[----:B------:R-:W2:Y:S03]  /*0370*/  LD.E.64 R18, desc[UR4][R22.64] ;  /* 0x0000000416127980 */ /* 0x000ea6000c101b00 */
[----:B---3--:R-:W-:Y:S01]  /*0380*/  DFMA R20, R12, R20, R14 ;  /* 0x000000140c14722b */ /* 0x008fe2000000000e */
[----:B------:R-:W3:Y:S04]  /*0390*/  LD.E.64 R12, desc[UR4][R10.64+-0x8] ;  /* 0xfffff8040a0c7980 */ /* 0x000ee8000c101b00 */
[----:B------:R0:W3:Y:S02]  /*03a0*/  LD.E.64 R14, desc[UR4][R26.64] ;  /* 0x000000041a0e7980 */ /* 0x0000e4000c101b00 */
[----:B0-----:R-:W-:Y:S01]  /*03b0*/  IMAD.WIDE R26, R5, 0x8, R26 ;  /* 0x00000008051a7825 */ /* 0x001fe200078e021a */
[----:B--2---:R-:W-:-:S03]  /*03c0*/  DFMA R16, R18, R16, R20 ;  /* 0x000000101210722b */ /* 0x004fc60000000014 */
[----:B------:R-:W-:Y:S01]  /*03d0*/  IMAD.WIDE R18, R5, 0x8, R26 ;  /* 0x0000000805127825 */ /* 0x000fe200078e021a */
[----:B------:R-:W2:Y:S04]  /*03e0*/  LD.E.64 R20, desc[UR4][R10.64+0x8] ;  /* 0x000008040a147980 */ /* 0x000ea8000c101b00 */
[----:B------:R-:W2:Y:S01]  /*03f0*/  LD.E.64 R22, desc[UR4][R18.64] ;  /* 0x0000000412167980 */ /* 0x000ea2000c101b00 */
[----:B---3--:R-:W-:-:S03]  /*0400*/  DFMA R12, R14, R12, R16 ;  /* 0x0000000c0e0c722b */ /* 0x008fc60000000010 */
[----:B------:R-:W3:Y:S04]  /*0410*/  LD.E.64 R14, desc[UR4][R10.64] ;  /* 0x000000040a0e7980 */ /* 0x000ee8000c101b00 */
[----:B------:R-:W3:Y:S02]  /*0420*/  LD.E.64 R16, desc[UR4][R26.64] ;  /* 0x000000041a107980 */ /* 0x000ee4000c101b00 */
[----:B---3--:R-:W-:Y:S01]  /*0430*/  DFMA R14, R16, R14, R12 ;  /* 0x0000000e100e722b */ /* 0x008fe2000000000c */
[----:B------:R-:W-:-:S05]  /*0440*/  IMAD.WIDE R12, R5, 0x8, R18 ;  /* 0x00000008050c7825 */ /* 0x000fca00078e0212 */
[----:B------:R0:W3:Y:S02]  /*0450*/  LD.E.64 R16, desc[UR4][R12.64] ;  /* 0x000000040c107980 */ /* 0x0000e4000c101b00 */
[----:B--2---:R-:W-:Y:S02]  /*0460*/  DFMA R20, R22, R20, R14 ;  /* 0x000000141614722b */ /* 0x004fe4000000000e */
[----:B------:R-:W3:Y:S04]  /*0470*/  LD.E.64 R14, desc[UR4][R10.64+0x10] ;  /* 0x000010040a0e7980 */ /* 0x000ee8000c101b00 */
[----:B------:R-:W2:Y:S01]  /*0480*/  LD.E.64 R22, desc[UR4][R10.64+0x18] ;  /* 0x000018040a167980 */ /* 0x000ea2000c101b00 */
[----:B0-----:R-:W-:-:S05]  /*0490*/  IMAD.WIDE R12, R5, 0x8, R12 ;  /* 0x00000008050c7825 */ /* 0x001fca00078e020c */
[----:B------:R-:W2:Y:S01]  /*04a0*/  LD.E.64 R18, desc[UR4][R12.64] ;  /* 0x000000040c127980 */ /* 0x000ea2000c101b00 */
[----:B------:R-:W-:-:S04]  /*04b0*/  IADD3 R28, PT, PT, R28, 0x8, RZ ;  /* 0x000000081c1c7810 */ /* 0x000fc80007ffe0ff */
[----:B------:R-:W-:Y:S02]  /*04c0*/  ISETP.NE.AND P1, PT, R28, RZ, PT ;  /* 0x000000ff1c00720c */ /* 0x000fe40003f25270 */
[----:B------:R-:W-:Y:S01]  /*04d0*/  LEA R29, R5, R29, 0x3 ;  /* 0x0000001d051d7211 */ /* 0x000fe200078e18ff */
[----:B---3--:R-:W-:Y:S01]  /*04e0*/  DFMA R14, R16, R14, R20 ;  /* 0x0000000e100e722b */ /* 0x008fe20000000014 */
[----:B------:R-:W-:-:S05]  /*04f0*/  IADD3 R16, P2, PT, R10, 0x40, RZ ;  /* 0x000000400a107810 */ /* 0x000fca0007f5e0ff */
[----:B------:R-:W-:Y:S02]  /*0500*/  IMAD.X R17, RZ, RZ, R11, P2 ;  /* 0x000000ffff117224 */ /* 0x000fe400010e060b */
[----:B--2---:R-:W-:Y:S02]  /*0510*/  DFMA R18, R18, R22, R14 ;  /* 0x000000161212722b */ /* 0x004fe4000000000e */
[----:B------:R-:W-:Y:S09]  /*0520*/  @P1 BRA `(.L_x_14) ;  /* 0xfffffffc00601947 */ /* 0x000ff2000383ffff */
.L_x_13:
[----:B------:R-:W-:Y:S05]  /*0530*/  @!P0 BRA `(.L_x_12) ;  /* 0x0000000000bc8947 */ /* 0x000fea0003800000 */
[----:B------:R-:W-:Y:S02]  /*0540*/  ISETP.GE.U32.AND P0, PT, R4, 0x4, PT ;  /* 0x000000040400780c */ /* 0x000fe40003f06070 */
[----:B------:R-:W-:-:S04]  /*0550*/  LOP3.LUT R26, R0, 0x3, RZ, 0xc0, !PT ;  /* 0x00000003001a7812 */ /* 0x000fc800078ec0ff */
[----:B------:R-:W-:-:S07]  /*0560*/  ISETP.NE.AND P1, PT, R26, RZ, PT ;  /* 0x000000ff1a00720c */ /* 0x000fce0003f25270 */
[----:B------:R-:W-:Y:S06]  /*0570*/  @!P0 BRA `(.L_x_15) ;  /* 0x0000000000508947 */ /* 0x000fec0003800000 */
[----:B------:R-:W-:Y:S02]  /*0580*/  IMAD R13, R5, R24, R2 ;  /* 0x00000018050d7224 */ /* 0x000fe400078e0202 */
[----:B------:R-:W-:Y:S02]  /*0590*/  IMAD.IADD R11, R25, 0x1, R24 ;  /* 0x00000001190b7824 */ /* 0x000fe400078e0218 */
[----:B-----5:R-:W-:-:S04]  /*05a0*/  IMAD.WIDE R12, R13, 0x8, R8 ;  /* 0x000000080d0c7825 */ /* 0x020fc800078e0208 */
[----:B------:R-:W-:Y:S01]  /*05b0*/  IMAD.WIDE R10, R11, 0x8, R6 ;  /* 0x000000080b0a7825 */ /* 0x000fe200078e0206 */
[----:B------:R-:W2:Y:S04]  /*05c0*/  LD.E.64 R20, desc[UR4][R12.64] ;  /* 0x000000040c147980 */ /* 0x000ea8000c101b00 */
[----:B------:R-:W2:Y:S01]  /*05d0*/  LD.E.64 R22, desc[UR4][R10.64] ;  /* 0x000000040a167980 */ /* 0x000ea2000c101b00 */
[----:B------:R-:W-:-:S03]  /*05e0*/  IMAD.WIDE R16, R5, 0x8, R12 ;  /* 0x0000000805107825 */ /* 0x000fc600078e020c */
[----:B------:R-:W3:Y:S04]  /*05f0*/  LD.E.64 R14, desc[UR4][R10.64+0x8] ;  /* 0x000008040a0e7980 */ /* 0x000ee8000c101b00 */
[----:B------:R0:W3:Y:S02]  /*0600*/  LD.E.64 R12, desc[UR4][R16.64] ;  /* 0x00000004100c7980 */ /* 0x0000e4000c101b00 */
[----:B0-----:R-:W-:-:S04]  /*0610*/  IMAD.WIDE R16, R5, 0x8, R16 ;  /* 0x0000000805107825 */ /* 0x001fc800078e0210 */
[----:B------:R-:W-:-:S06]  /*0620*/  IMAD.WIDE R28, R5, 0x8, R16 ;  /* 0x00000008051c7825 */ /* 0x000fcc00078e0210 */
[----:B------:R-:W4:Y:S01]  /*0630*/  LD.E.64 R28, desc[UR4][R28.64] ;  /* 0x000000041c1c7980 */ /* 0x000f22000c101b00 */
[----:B--2---:R-:W-:-:S03]  /*0640*/  DFMA R22, R20, R22, R18 ;  /* 0x000000161416722b */ /* 0x004fc60000000012 */
[----:B------:R-:W2:Y:S04]  /*0650*/  LD.E.64 R18, desc[UR4][R10.64+0x10] ;  /* 0x000010040a127980 */ /* 0x000ea8000c101b00 */
[----:B------:R-:W2:Y:S04]  /*0660*/  LD.E.64 R20, desc[UR4][R16.64] ;  /* 0x0000000410147980 */ /* 0x000ea8000c101b00 */
[----:B------:R-:W4:Y:S01]  /*0670*/  LD.E.64 R16, desc[UR4][R10.64+0x18] ;  /* 0x000018040a107980 */ /* 0x000f22000c101b00 */
[----:B---3--:R-:W-:Y:S01]  /*0680*/  DFMA R12, R12, R14, R22 ;  /* 0x0000000e0c0c722b */ /* 0x008fe20000000016 */
[----:B------:R-:W-:-:S07]  /*0690*/  IADD3 R24, PT, PT, R24, 0x4, RZ ;  /* 0x0000000418187810 */ /* 0x000fce0007ffe0ff */
[----:B--2---:R-:W-:-:S08]  /*06a0*/  DFMA R18, R20, R18, R12 ;  /* 0x000000121412722b */ /* 0x004fd0000000000c */
[----:B----4-:R-:W-:-:S11]  /*06b0*/  DFMA R18, R28, R16, R18 ;  /* 0x000000101c12722b */ /* 0x010fd60000000012 */
.L_x_15:
        /* <DEDUP_REMOVED lines=23> */
.L_x_12:
[----:B-----5:R-:W0:Y:S02]  /*0830*/  LDC.64 R6, c[0x0][0x390] ;  /* 0x0000e400ff067b82 */ /* 0x020e240000000a00 */
[----:B0-----:R-:W2:Y:S04]  /*0840*/  LDG.E R0, desc[UR4][R6.64+0x4] ;  /* 0x0000040406007981 */ /* 0x001ea8000c1e1900 */
[----:B------:R-:W3:Y:S01]  /*0850*/  LDG.E.64 R4, desc[UR4][R6.64+0x8] ;  /* 0x0000080406047981 */ /* 0x000ee2000c1e1b00 */
[----:B--2---:R-:W-:-:S04]  /*0860*/  IMAD R3, R0, R3, R2 ;  /* 0x0000000300037224 */ /* 0x004fc800078e0202 */
[----:B---3--:R-:W-:-:S05]  /*0870*/  IMAD.WIDE R4, R3, 0x8, R4 ;  /* 0x0000000803047825 */ /* 0x008fca00078e0204 */
[----:B------:R-:W-:Y:S01]  /*0880*/  ST.E.64 desc[UR4][R4.64], R18 ;  /* 0x0000001204007985 */ /* 0x000fe2000c101b04 */
[----:B------:R-:W-:Y:S05]  /*0890*/  EXIT ;  /* 0x000000000000794d */ /* 0x000fea0003800000 */
.L_x_16:
        /* <DEDUP_REMOVED lines=14> */
.L_x_70:


//--------------------- .text._Z10d_printMatP6Matrix --------------------------
	.section	.text._Z10d_printMatP6Matrix,"ax",@progbits
	.align	128
        .global         _Z10d_printMatP6Matrix
        .type           _Z10d_printMatP6Matrix,@function
        .size           _Z10d_printMatP6Matrix,(.L_x_71 - _Z10d_printMatP6Matrix)
        .other          _Z10d_printMatP6Matrix,@"STO_CUDA_ENTRY STV_DEFAULT"
_Z10d_printMatP6Matrix:
.text._Z10d_printMatP6Matrix:
[----:B------:R-:W0:Y:S08]  /*0000*/  LDC R1, c[0x0][0x37c] ;  /* 0x0000df00ff017b82 */ /* 0x000e300000000800 */
[----:B------:R-:W1:Y:S01]  /*0010*/  LDC.64 R22, c[0x0][0x380] ;  /* 0x0000e000ff167b82 */ /* 0x000e620000000a00 */
[----:B------:R-:W1:Y:S01]  /*0020*/  LDCU.64 UR36, c[0x0][0x358] ;  /* 0x00006b00ff2477ac */ /* 0x000e620008000a00 */
[----:B0-----:R-:W-:Y:S01]  /*0030*/  VIADD R1, R1, 0xfffffff8 ;  /* 0xfffffff801017836 */ /* 0x001fe20000000000 */
[----:B------:R-:W0:Y:S01]  /*0040*/  LDCU UR4, c[0x0][0x2f8] ;  /* 0x00005f00ff0477ac */ /* 0x000e220008000800 */
[----:B------:R-:W-:Y:S01]  /*0050*/  MOV R0, 0x0 ;  /* 0x0000000000007802 */ /* 0x000fe20000000f00 */
[----:B------:R-:W2:Y:S01]  /*0060*/  LDCU UR5, c[0x0][0x2fc] ;  /* 0x00005f80ff0577ac */ /* 0x000ea20008000800 */
[----:B------:R-:W3:Y:S01]  /*0070*/  LDCU.64 UR6, c[0x4][0x10] ;  /* 0x01000200ff0677ac */ /* 0x000ee20008000a00 */
[----:B-1----:R-:W4:Y:S01]  /*0080*/  LDG.E.64 R22, desc[UR36][R22.64] ;  /* 0x0000002416167981 */ /* 0x002f22000c1e1b00 */
[----:B------:R1:W1:Y:S01]  /*0090*/  LDC.64 R2, c[0x4][R0] ;  /* 0x0100000000027b82 */ /* 0x0002620000000a00 */
[----:B0-----:R-:W-:-:S05]  /*00a0*/  IADD3 R19, P0, PT, R1, UR4, RZ ;  /* 0x0000000401137c10 */ /* 0x001fca000ff1e0ff */
[----:B--2---:R-:W-:Y:S02]  /*00b0*/  IMAD.X R18, RZ, RZ, UR5, P0 ;  /* 0x00000005ff127e24 */ /* 0x004fe400080e06ff */
[----:B---3--:R-:W-:Y:S02]  /*00c0*/  IMAD.U32 R4, RZ, RZ, UR6 ;  /* 0x00000006ff047e24 */ /* 0x008fe4000f8e00ff */
[----:B------:R-:W-:Y:S02]  /*00d0*/  IMAD.U32 R5, RZ, RZ, UR7 ;  /* 0x00000007ff057e24 */ /* 0x000fe4000f8e00ff */
[----:B------:R-:W-:Y:S02]  /*00e0*/  IMAD.MOV.U32 R6, RZ, RZ, R19 ;  /* 0x000000ffff067224 */ /* 0x000fe400078e0013 */
[----:B------:R-:W-:Y:S02]  /*00f0*/  IMAD.MOV.U32 R7, RZ, RZ, R18 ;  /* 0x000000ffff077224 */ /* 0x000fe400078e0012 */
[----:B----4-:R-:W-:-:S02]  /*0100*/  IMAD.MOV.U32 R8, RZ, RZ, R23 ;  /* 0x000000ffff087224 */ /* 0x010fc400078e0017 */
[----:B------:R-:W-:-:S05]  /*0110*/  IMAD.MOV.U32 R9, RZ, RZ, R22 ;  /* 0x000000ffff097224 */ /* 0x000fca00078e0016 */
[----:B-1----:R0:W-:Y:S02]  /*0120*/  STL.64 [R1], R8 ;  /* 0x0000000801007387 */ /* 0x0021e40000100a00 */
[----:B------:R-:W-:-:S07]  /*0130*/  LEPC R20, `(.L_x_17) ;  /* 0x000000001014794e */ /* 0x000fce0000000000 */
[----:B0-----:R-:W-:Y:S05]  /*0140*/  CALL.ABS.NOINC R2 ;  /* 0x0000000002007343 */ /* 0x001fea0003c00000 */
.L_x_17:
[----:B------:R-:W-:-:S13]  /*0150*/  ISETP.GE.AND P0, PT, R22, 0x1, PT ;  /* 0x000000011600780c */ /* 0x000fda0003f06270 */
[----:B------:R-:W-:Y:S05]  /*0160*/  @!P0 BRA `(.L_x_18) ;  /* 0x0000002800708947 */ /* 0x000fea0003800000 */
[----:B------:R-:W-:Y:S01]  /*0170*/  ISETP.GE.AND P0, PT, R23, 0x1, PT ;  /* 0x000000011700780c */ /* 0x000fe20003f06270 */
[----:B------:R-:W-:-:S12]  /*0180*/  BSSY.RECONVERGENT B8, `(.L_x_18) ;  /* 0x000029a000087945 */ /* 0x000fd80003800200 */
[----:B------:R-:W-:Y:S05]  /*0190*/  @!P0 BRA `(.L_x_19) ;  /* 0x00000024007c8947 */ /* 0x000fea0003800000 */
[----:B------:R-:W-:Y:S01]  /*01a0*/  BSSY.RECONVERGENT B7, `(.L_x_20) ;  /* 0x000025d000077945 */ /* 0x000fe20003800200 */
[----:B------:R-:W-:-:S07]  /*01b0*/  IMAD.MOV.U32 R26, RZ, RZ, RZ ;  /* 0x000000ffff1a7224 */ /* 0x000fce00078e00ff */
.L_x_57:
[----:B------:R-:W-:Y:S01]  /*01c0*/  ISETP.GE.U32.AND P0, PT, R23, 0x10, PT ;  /* 0x000000101700780c */ /* 0x000fe20003f06070 */
[----:B------:R-:W-:-:S12]  /*01d0*/  IMAD.MOV.U32 R17, RZ, RZ, RZ ;  /* 0x000000ffff117224 */ /* 0x000fd800078e00ff */
[----:B------:R-:W-:Y:S05]  /*01e0*/  @!P0 BRA `(.L_x_21) ;  /* 0x0000001000b08947 */ /* 0x000fea0003800000 */
[----:B------:R-:W-:Y:S01]  /*01f0*/  LOP3.LUT R16, R23, 0x7ffffff0, RZ, 0xc0, !PT ;  /* 0x7ffffff017107812 */ /* 0x000fe200078ec0ff */
[----:B------:R-:W-:Y:S01]  /*0200*/  BSSY.RECONVERGENT B6, `(.L_x_21) ;  /* 0x000012a000067945 */ /* 0x000fe20003800200 */
[----:B------:R-:W-:-:S03]  /*0210*/  CS2R R24, SRZ ;  /* 0x0000000000187805 */ /* 0x000fc6000001ff00 */
[----:B------:R-:W-:-:S07]  /*0220*/  IMAD.MOV R16, RZ, RZ, -R16 ;  /* 0x000000ffff107224 */ /* 0x000fce00078e0a10 */
.L_x_38:
[----:B------:R-:W0:Y:S01]  /*0230*/  LDC.64 R6, c[0x0][0x380] ;  /* 0x0000e000ff067b82 */ /* 0x000e220000000a00 */
[----:B------:R-:W-:Y:S01]  /*0240*/  MOV R2, 0x0 ;  /* 0x0000000000027802 */ /* 0x000fe20000000f00 */
[----:B------:R-:W1:Y:S01]  /*0250*/  LDCU.64 UR4, c[0x4][0x18] ;  /* 0x01000300ff0477ac */ /* 0x000e620008000a00 */
[----:B0-----:R-:W2:Y:S04]  /*0260*/  LDG.E R0, desc[UR36][R6.64+0x4] ;  /* 0x0000042406007981 */ /* 0x001ea8000c1e1900 */
[----:B------:R-:W3:Y:S01]  /*0270*/  LDG.E.64 R8, desc[UR36][R6.64+0x8] ;  /* 0x0000082406087981 */ /* 0x000ee2000c1e1b00 */
[----:B--2---:R-:W-:-:S04]  /*0280*/  IMAD R3, R0, R26, R25 ;  /* 0x0000001a00037224 */ /* 0x004fc800078e0219 */
[----:B---3--:R-:W-:-:S06]  /*0290*/  IMAD.WIDE R8, R3, 0x8, R8 ;  /* 0x0000000803087825 */ /* 0x008fcc00078e0208 */
[----:B------:R-:W2:Y:S01]  /*02a0*/  LD.E.64 R8, desc[UR36][R8.64] ;  /* 0x0000002408087980 */ /* 0x000ea2000c101b00 */
[----:B------:R-:W0:Y:S01]  /*02b0*/  LDC.64 R2, c[0x4][R2] ;  /* 0x0100000002027b82 */ /* 0x000e220000000a00 */
[----:B------:R-:W-:Y:S01]  /*02c0*/  VIADD R16, R16, 0x10 ;  /* 0x0000001010107836 */ /* 0x000fe20000000000 */
[----:B------:R-:W-:Y:S01]  /*02d0*/  LOP3.LUT R17, R23, 0x7ffffff0, RZ, 0xc0, !PT ;  /* 0x7ffffff017117812 */ /* 0x000fe200078ec0ff */
[----:B-1----:R-:W-:Y:S02]  /*02e0*/  IMAD.U32 R4, RZ, RZ, UR4 ;  /* 0x00000004ff047e24 */ /* 0x002fe4000f8e00ff */
[----:B------:R-:W-:Y:S01]  /*02f0*/  IMAD.U32 R5, RZ, RZ, UR5 ;  /* 0x00000005ff057e24 */ /* 0x000fe2000f8e00ff */
[----:B------:R-:W-:Y:S01]  /*0300*/  ISETP.NE.AND P0, PT, R16, RZ, PT ;  /* 0x000000ff1000720c */ /* 0x000fe20003f05270 */
[----:B------:R-:W-:Y:S02]  /*0310*/  IMAD.MOV.U32 R6, RZ, RZ, R19 ;  /* 0x000000ffff067224 */ /* 0x000fe400078e0013 */
[----:B------:R-:W-:Y:S01]  /*0320*/  IMAD.MOV.U32 R7, RZ, RZ, R18 ;  /* 0x000000ffff077224 */ /* 0x000fe200078e0012 */
[----:B------:R-:W-:Y:S01]  /*0330*/  P2R R27, PR, RZ, 0x1 ;  /* 0x00000001ff1b7803 */ /* 0x000fe20000000000 */
[----:B0-2---:R1:W-:Y:S08]  /*0340*/  STL.64 [R1], R8 ;  /* 0x0000000801007387 */ /* 0x0053f00000100a00 */
[----:B------:R-:W-:-:S07]  /*0350*/  LEPC R20, `(.L_x_22) ;  /* 0x000000001014794e */ /* 0x000fce0000000000 */
[----:B-1----:R-:W-:Y:S05]  /*0360*/  CALL.ABS.NOINC R2 ;  /* 0x0000000002007343 */ /* 0x002fea0003c00000 */
.L_x_22:
[----:B------:R-:W0:Y:S01]  /*0370*/  LDC.64 R4, c[0x0][0x380] ;  /* 0x0000e000ff047b82 */ /* 0x000e220000000a00 */
[----:B------:R-:W1:Y:S01]  /*0380*/  LDCU.64 UR4, c[0x4][0x18] ;  /* 0x01000300ff0477ac */ /* 0x000e620008000a00 */
[----:B0-----:R-:W2:Y:S04]  /*0390*/  LDG.E R7, desc[UR36][R4.64+0x4] ;  /* 0x0000042404077981 */ /* 0x001ea8000c1e1900 */
[----:B------:R-:W3:Y:S01]  /*03a0*/  LDG.E.64 R2, desc[UR36][R4.64+0x8] ;  /* 0x0000082404027981 */ /* 0x000ee2000c1e1b00 */
[----:B--2---:R-:W-:-:S05]  /*03b0*/  IMAD R7, R7, R26, RZ ;  /* 0x0000001a07077224 */ /* 0x004fca00078e02ff */
[----:B------:R-:W-:-:S04]  /*03c0*/  IADD3 R9, P0, PT, R7, R25, RZ ;  /* 0x0000001907097210 */ /* 0x000fc80007f1e0ff */
[----:B------:R-:W-:Y:S02]  /*03d0*/  LEA.HI.X.SX32 R7, R7, R24, 0x1, P0 ;  /* 0x0000001807077211 */ /* 0x000fe400000f0eff */
[----:B---3--:R-:W-:-:S04]  /*03e0*/  LEA R10, P0, R9, R2, 0x3 ;  /* 0x00000002090a7211 */ /* 0x008fc800078018ff */
[----:B------:R-:W-:-:S06]  /*03f0*/  LEA.HI.X R11, R9, R3, R7, 0x3, P0 ;  /* 0x00000003090b7211 */ /* 0x000fcc00000f1c07 */
[----:B------:R-:W2:Y:S01]  /*0400*/  LD.E.64 R10, desc[UR36][R10.64+0x8] ;  /* 0x000008240a0a7980 */ /* 0x000ea2000c101b00 */
[----:B------:R-:W-:Y:S01]  /*0410*/  MOV R2, 0x0 ;  /* 0x0000000000027802 */ /* 0x000fe20000000f00 */
[----:B-1----:R-:W-:Y:S02]  /*0420*/  IMAD.U32 R4, RZ, RZ, UR4 ;  /* 0x00000004ff047e24 */ /* 0x002fe4000f8e00ff */
[----:B------:R-:W-:Y:S01]  /*0430*/  IMAD.U32 R5, RZ, RZ, UR5 ;  /* 0x00000005ff057e24 */ /* 0x000fe2000f8e00ff */
[----:B------:R0:W1:Y:S01]  /*0440*/  LDC.64 R8, c[0x4][R2] ;  /* 0x0100000002087b82 */ /* 0x0000620000000a00 */
[----:B------:R-:W-:Y:S02]  /*0450*/  IMAD.MOV.U32 R6, RZ, RZ, R19 ;  /* 0x000000ffff067224 */ /* 0x000fe400078e0013 */
[----:B------:R-:W-:Y:S01]  /*0460*/  IMAD.MOV.U32 R7, RZ, RZ, R18 ;  /* 0x000000ffff077224 */ /* 0x000fe200078e0012 */
[----:B-12---:R0:W-:Y:S06]  /*0470*/  STL.64 [R1], R10 ;  /* 0x0000000a01007387 */ /* 0x0061ec0000100a00 */
[----:B------:R-:W-:-:S07]  /*0480*/  LEPC R20, `(.L_x_23) ;  /* 0x000000001014794e */ /* 0x000fce0000000000 */
[----:B0-----:R-:W-:Y:S05]  /*0490*/  CALL.ABS.NOINC R8 ;  /* 0x0000000008007343 */ /* 0x001fea0003c00000 */
.L_x_23:
        /* <DEDUP_REMOVED lines=10> */
[----:B------:R0:W3:Y:S01]  /*0540*/  LDC.64 R8, c[0x4][R2] ;  /* 0x0100000002087b82 */ /* 0x0000e20000000a00 */
[----:B-1----:R-:W-:Y:S02]  /*0550*/  IMAD.U32 R4, RZ, RZ, UR4 ;  /* 0x00000004ff047e24 */ /* 0x002fe4000f8e00ff */
[----:B------:R-:W-:Y:S02]  /*0560*/  IMAD.U32 R5, RZ, RZ, UR5 ;  /* 0x00000005ff057e24 */ /* 0x000fe4000f8e00ff */
[----:B------:R-:W-:Y:S02]  /*0570*/  IMAD.MOV.U32 R6, RZ, RZ, R19 ;  /* 0x000000ffff067224 */ /* 0x000fe400078e0013 */
[----:B------:R-:W-:Y:S01]  /*0580*/  IMAD.MOV.U32 R7, RZ, RZ, R18 ;  /* 0x000000ffff077224 */ /* 0x000fe200078e0012 */
[----:B--23--:R0:W-:Y:S06]  /*0590*/  STL.64 [R1], R10 ;  /* 0x0000000a01007387 */ /* 0x00c1ec0000100a00 */
[----:B------:R-:W-:-:S07]  /*05a0*/  LEPC R20, `(.L_x_24) ;  /* 0x000000001014794e */ /* 0x000fce0000000000 */
[----:B0-----:R-:W-:Y:S05]  /*05b0*/  CALL.ABS.NOINC R8 ;  /* 0x0000000008007343 */ /* 0x001fea0003c00000 */
.L_x_24:
        /* <DEDUP_REMOVED lines=18> */
.L_x_25:
        /* <DEDUP_REMOVED lines=18> */
.L_x_26:
        /* <DEDUP_REMOVED lines=18> */
.L_x_27:
        /* <DEDUP_REMOVED lines=18> */
.L_x_28:
        /* <DEDUP_REMOVED lines=18> */
.L_x_29:
        /* <DEDUP_REMOVED lines=18> */
.L_x_30:
        /* <DEDUP_REMOVED lines=18> */
.L_x_31:
        /* <DEDUP_REMOVED lines=18> */
.L_x_32:
        /* <DEDUP_REMOVED lines=18> */
.L_x_33:
        /* <DEDUP_REMOVED lines=18> */
.L_x_34:
        /* <DEDUP_REMOVED lines=18> */
.L_x_35:
        /* <DEDUP_REMOVED lines=18> */
.L_x_36:
        /* <DEDUP_REMOVED lines=10> */
[----:B------:R-:W0:Y:S01]  /*13e0*/  LDC.64 R2, c[0x4][R2] ;  /* 0x0100000002027b82 */ /* 0x000e220000000a00 */
[----:B-1----:R-:W-:Y:S02]  /*13f0*/  IMAD.U32 R4, RZ, RZ, UR4 ;  /* 0x00000004ff047e24 */ /* 0x002fe4000f8e00ff */
[----:B------:R-:W-:Y:S02]  /*1400*/  IMAD.U32 R5, RZ, RZ, UR5 ;  /* 0x00000005ff057e24 */ /* 0x000fe4000f8e00ff */
[----:B------:R-:W-:Y:S02]  /*1410*/  IMAD.MOV.U32 R6, RZ, RZ, R19 ;  /* 0x000000ffff067224 */ /* 0x000fe400078e0013 */
[----:B------:R-:W-:Y:S01]  /*1420*/  IMAD.MOV.U32 R7, RZ, RZ, R18 ;  /* 0x000000ffff077224 */ /* 0x000fe200078e0012 */
[----:B0-2---:R1:W-:Y:S06]  /*1430*/  STL.64 [R1], R8 ;  /* 0x0000000801007387 */ /* 0x0053ec0000100a00 */
[----:B------:R-:W-:-:S07]  /*1440*/  LEPC R20, `(.L_x_37) ;  /* 0x000000001014794e */ /* 0x000fce0000000000 */
[----:B-1----:R-:W-:Y:S05]  /*1450*/  CALL.ABS.NOINC R2 ;  /* 0x0000000002007343 */ /* 0x002fea0003c00000 */
.L_x_37:
[----:B------:R-:W-:Y:S02]  /*1460*/  ISETP.NE.AND P6, PT, R27, RZ, PT ;  /* 0x000000ff1b00720c */ /* 0x000fe40003fc5270 */
[----:B------:R-:W-:-:S05]  /*1470*/  IADD3 R25, P0, PT, R25, 0x10, RZ ;  /* 0x0000001019197810 */ /* 0x000fca0007f1e0ff */
[----:B------:R-:W-:-:S06]  /*1480*/  IMAD.X R24, RZ, RZ, R24, P0 ;  /* 0x000000ffff187224 */ /* 0x000fcc00000e0618 */
[----:B------:R-:W-:Y:S05]  /*1490*/  @P6 BRA `(.L_x_38) ;  /* 0xffffffec00646947 */ /* 0x000fea000383ffff */
[----:B------:R-:W-:Y:S05]  /*14a0*/  BSYNC.RECONVERGENT B6 ;  /* 0x0000000000067941 */ /* 0x000fea0003800200 */
.L_x_21:
[----:B------:R-:W-:-:S04]  /*14b0*/  LOP3.LUT R0, R23, 0xf, RZ, 0xc0, !PT ;  /* 0x0000000f17007812 */ /* 0x000fc800078ec0ff */
[----:B------:R-:W-:-:S13]  /*14c0*/  ISETP.NE.AND P0, PT, R0, RZ, PT ;  /* 0x000000ff0000720c */ /* 0x000fda0003f05270 */
[----:B------:R-:W-:Y:S05]  /*14d0*/  @!P0 BRA `(.L_x_39) ;  /* 0x0000001000788947 */ /* 0x000fea0003800000 */
[----:B------:R-:W-:-:S05]  /*14e0*/  VIADD R0, R0, 0xffffffff ;  /* 0xffffffff00007836 */ /* 0x000fca0000000000 */
[----:B------:R-:W-:-:S13]  /*14f0*/  ISETP.GE.U32.AND P0, PT, R0, 0x7, PT ;  /* 0x000000070000780c */ /* 0x000fda0003f06070 */
[----:B------:R-:W-:Y:S05]  /*1500*/  @!P0 BRA `(.L_x_40) ;  /* 0x00000008003c8947 */ /* 0x000fea0003800000 */
        /* <DEDUP_REMOVED lines=16> */
.L_x_41:
[----:B------:R-:W0:Y:S01]  /*1610*/  LDC.64 R6, c[0x0][0x380] ;  /* 0x0000e000ff067b82 */ /* 0x000e220000000a00 */
[----:B------:R-:W1:Y:S01]  /*1620*/  LDCU.64 UR4, c[0x4][0x18] ;  /* 0x01000300ff0477ac */ /* 0x000e620008000a00 */
[----:B0-----:R-:W2:Y:S04]  /*1630*/  LDG.E R3, desc[UR36][R6.64+0x4] ;  /* 0x0000042406037981 */ /* 0x001ea8000c1e1900 */
[----:B------:R-:W3:Y:S01]  /*1640*/  LDG.E.64 R4, desc[UR36][R6.64+0x8] ;  /* 0x0000082406047981 */ /* 0x000ee2000c1e1b00 */
[----:B--2---:R-:W-:-:S05]  /*1650*/  IMAD R0, R3, R26, RZ ;  /* 0x0000001a03007224 */ /* 0x004fca00078e02ff */
[----:B------:R-:W-:-:S04]  /*1660*/  IADD3 R3, P0, PT, R17, R0, RZ ;  /* 0x0000000011037210 */ /* 0x000fc80007f1e0ff */
[----:B------:R-:W-:Y:S02]  /*1670*/  LEA.HI.X.SX32 R0, R0, RZ, 0x1, P0 ;  /* 0x000000ff00007211 */ /* 0x000fe400000f0eff */
        /* <DEDUP_REMOVED lines=11> */
.L_x_42:
        /* <DEDUP_REMOVED lines=18> */
.L_x_43:
        /* <DEDUP_REMOVED lines=18> */
.L_x_44:
        /* <DEDUP_REMOVED lines=18> */
.L_x_45:
        /* <DEDUP_REMOVED lines=18> */
.L_x_46:
        /* <DEDUP_REMOVED lines=18> */
.L_x_47:
        /* <DEDUP_REMOVED lines=18> */
.L_x_48:
[----:B------:R-:W-:-:S07]  /*1df0*/  VIADD R17, R17, 0x8 ;  /* 0x0000000811117836 */ /* 0x000fce0000000000 */
.L_x_40:
        /* <DEDUP_REMOVED lines=22> */
.L_x_50:
        /* <DEDUP_REMOVED lines=18> */
.L_x_51:
        /* <DEDUP_REMOVED lines=18> */
.L_x_52:
        /* <DEDUP_REMOVED lines=18> */
.L_x_53:
[----:B------:R-:W-:-:S07]  /*22c0*/  VIADD R17, R17, 0x4 ;  /* 0x0000000411117836 */ /* 0x000fce0000000000 */
.L_x_49:
[----:B------:R-:W-:-:S04]  /*22d0*/  LOP3.LUT R24, R23, 0x3, RZ, 0xc0, !PT ;  /* 0x0000000317187812 */ /* 0x000fc800078ec0ff */
[----:B------:R-:W-:-:S13]  /*22e0*/  ISETP.NE.AND P0, PT, R24, RZ, PT ;  /* 0x000000ff1800720c */ /* 0x000fda0003f05270 */
        /* <DEDUP_REMOVED lines=10> */
[----:B------:R-:W-:Y:S01]  /*2390*/  ISETP.NE.AND P0, PT, R24, 0x1, PT ;  /* 0x000000011800780c */ /* 0x000fe20003f05270 */
[----:B-1----:R-:W-:Y:S02]  /*23a0*/  IMAD.U32 R4, RZ, RZ, UR4 ;  /* 0x00000004ff047e24 */ /* 0x002fe4000f8e00ff */
[----:B------:R-:W-:Y:S01]  /*23b0*/  IMAD.U32 R5, RZ, RZ, UR5 ;  /* 0x00000005ff057e24 */ /* 0x000fe2000f8e00ff */
[----:B------:R-:W-:Y:S01]  /*23c0*/  P2R R0, PR, RZ, 0x1 ;  /* 0x00000001ff007803 */ /* 0x000fe20000000000 */
[----:B------:R-:W-:Y:S02]  /*23d0*/  IMAD.MOV.U32 R6, RZ, RZ, R19 ;  /* 0x000000ffff067224 */ /* 0x000fe400078e0013 */
[----:B------:R-:W-:Y:S01]  /*23e0*/  IMAD.MOV.U32 R7, RZ, RZ, R18 ;  /* 0x000000ffff077224 */ /* 0x000fe200078e0012 */
[----:B--23--:R0:W-:Y:S06]  /*23f0*/  STL.64 [R1], R8 ;  /* 0x0000000801007387 */ /* 0x00c1ec0000100a00 */
[----:B------:R-:W-:-:S07]  /*2400*/  LEPC R20, `(.L_x_54) ;  /* 0x000000001014794e */ /* 0x000fce0000000000 */
[----:B0-----:R-:W-:Y:S05]  /*2410*/  CALL.ABS.NOINC R2 ;  /* 0x0000000002007343 */ /* 0x001fea0003c00000 */
.L_x_54:
[----:B------:R-:W-:-:S13]  /*2420*/  ISETP.NE.AND P6, PT, R24, 0x1, PT ;  /* 0x000000011800780c */ /* 0x000fda0003fc5270 */
[----:B------:R-:W-:Y:S05]  /*2430*/  @!P6 BRA `(.L_x_39) ;  /* 0x0000000000a0e947 */ /* 0x000fea0003800000 */
        /* <DEDUP_REMOVED lines=20> */
.L_x_55:
        /* <DEDUP_REMOVED lines=20> */
.L_x_39:
[----:B------:R-:W-:Y:S01]  /*26c0*/  MOV R0, 0x0 ;  /* 0x0000000000007802 */ /* 0x000fe20000000f00 */
[----:B------:R-:W0:Y:S01]  /*26d0*/  LDCU.64 UR4, c[0x4][0x20] ;  /* 0x01000400ff0477ac */ /* 0x000e220008000a00 */
[----:B------:R-:W-:Y:S02]  /*26e0*/  CS2R R6, SRZ ;  /* 0x0000000000067805 */ /* 0x000fe4000001ff00 */
[----:B------:R1:W2:Y:S01]  /*26f0*/  LDC.64 R2, c[0x4][R0] ;  /* 0x0100000000027b82 */ /* 0x0002a20000000a00 */
[----:B0-----:R-:W-:Y:S02]  /*2700*/  IMAD.U32 R4, RZ, RZ, UR4 ;  /* 0x00000004ff047e24 */ /* 0x001fe4000f8e00ff */
[----:B-1----:R-:W-:-:S07]  /*2710*/  IMAD.U32 R5, RZ, RZ, UR5 ;  /* 0x00000005ff057e24 */ /* 0x002fce000f8e00ff */
[----:B------:R-:W-:-:S07]  /*2720*/  LEPC R20, `(.L_x_56) ;  /* 0x000000001014794e */ /* 0x000fce0000000000 */
[----:B--2---:R-:W-:Y:S05]  /*2730*/  CALL.ABS.NOINC R2 ;  /* 0x0000000002007343 */ /* 0x004fea0003c00000 */
.L_x_56:
[----:B------:R-:W-:-:S05]  /*2740*/  VIADD R26, R26, 0x1 ;  /* 0x000000011a1a7836 */ /* 0x000fca0000000000 */
[----:B------:R-:W-:-:S13]  /*2750*/  ISETP.NE.AND P0, PT, R26, R22, PT ;  /* 0x000000161a00720c */ /* 0x000fda0003f05270 */
[----:B------:R-:W-:Y:S05]  /*2760*/  @P0 BRA `(.L_x_57) ;  /* 0xffffffd800940947 */ /* 0x000fea000383ffff */
[----:B------:R-:W-:Y:S05]  /*2770*/  BSYNC.RECONVERGENT B7 ;  /* 0x0000000000077941 */ /* 0x000fea0003800200 */
.L_x_20:
[----:B------:R-:W-:Y:S05]  /*2780*/  BRA `(.L_x_58) ;  /* 0x0000000000e47947 */ /* 0x000fea0003800000 */
.L_x_19:
[C---:B------:R-:W-:Y:S02]  /*2790*/  ISETP.GE.U32.AND P0, PT, R22.reuse, 0x4, PT ;  /* 0x000000041600780c */ /* 0x040fe40003f06070 */
[----:B------:R-:W-:-:S11]  /*27a0*/  LOP3.LUT R16, R22, 0x3, RZ, 0xc0, !PT ;  /* 0x0000000316107812 */ /* 0x000fd600078ec0ff */
[----:B------:R-:W-:Y:S05]  /*27b0*/  @!P0 BRA `(.L_x_59) ;  /* 0x0000000000988947 */ /* 0x000fea0003800000 */
[----:B------:R-:W-:Y:S01]  /*27c0*/  BSSY.RECONVERGENT B6, `(.L_x_59) ;  /* 0x0000025000067945 */ /* 0x000fe20003800200 */
[----:B------:R-:W-:Y:S01]  /*27d0*/  LOP3.LUT R22, R22, 0x7ffffffc, RZ, 0xc0, !PT ;  /* 0x7ffffffc16167812 */ /* 0x000fe200078ec0ff */
[----:B------:R-:W-:-:S07]  /*27e0*/  IMAD.MOV.U32 R17, RZ, RZ, RZ ;  /* 0x000000ffff117224 */ /* 0x000fce00078e00ff */
.L_x_64:
[----:B------:R-:W-:Y:S01]  /*27f0*/  MOV R2, 0x0 ;  /* 0x0000000000027802 */ /* 0x000fe20000000f00 */
[----:B------:R-:W0:Y:S01]  /*2800*/  LDCU.64 UR4, c[0x4][0x20] ;  /* 0x01000400ff0477ac */ /* 0x000e220008000a00 */
[----:B------:R-:W-:Y:S01]  /*2810*/  VIADD R17, R17, 0x4 ;  /* 0x0000000411117836 */ /* 0x000fe20000000000 */
[----:B------:R-:W-:Y:S01]  /*2820*/  CS2R R6, SRZ ;  /* 0x0000000000067805 */ /* 0x000fe2000001ff00 */
[----:B------:R1:W2:Y:S03]  /*2830*/  LDC.64 R8, c[0x4][R2] ;  /* 0x0100000002087b82 */ /* 0x0002a60000000a00 */
[----:B------:R-:W-:-:S04]  /*2840*/  ISETP.NE.AND P0, PT, R17, R22, PT ;  /* 0x000000161100720c */ /* 0x000fc80003f05270 */
[----:B------:R-:W-:Y:S01]  /*2850*/  P2R R18, PR, RZ, 0x1 ;  /* 0x00000001ff127803 */ /* 0x000fe20000000000 */
[----:B0-----:R-:W-:Y:S02]  /*2860*/  IMAD.U32 R4, RZ, RZ, UR4 ;  /* 0x00000004ff047e24 */ /* 0x001fe4000f8e00ff */
[----:B-1----:R-:W-:-:S07]  /*2870*/  IMAD.U32 R5, RZ, RZ, UR5 ;  /* 0x00000005ff057e24 */ /* 0x002fce000f8e00ff */
[----:B------:R-:W-:-:S07]  /*2880*/  LEPC R20, `(.L_x_60) ;  /* 0x000000001014794e */ /* 0x000fce0000000000 */
[----:B--2---:R-:W-:Y:S05]  /*2890*/  CALL.ABS.NOINC R8 ;  /* 0x0000000008007343 */ /* 0x004fea0003c00000 */
.L_x_60:
[----:B------:R0:W1:Y:S01]  /*28a0*/  LDC.64 R8, c[0x4][R2] ;  /* 0x0100000002087b82 */ /* 0x0000620000000a00 */
[----:B------:R-:W2:Y:S01]  /*28b0*/  LDCU.64 UR4, c[0x4][0x20] ;  /* 0x01000400ff0477ac */ /* 0x000ea20008000a00 */
[----:B------:R-:W-:Y:S01]  /*28c0*/  CS2R R6, SRZ ;  /* 0x0000000000067805 */ /* 0x000fe2000001ff00 */
[----:B--2---:R-:W-:Y:S02]  /*28d0*/  IMAD.U32 R4, RZ, RZ, UR4 ;  /* 0x00000004ff047e24 */ /* 0x004fe4000f8e00ff */
[----:B0-----:R-:W-:-:S07]  /*28e0*/  IMAD.U32 R5, RZ, RZ, UR5 ;  /* 0x00000005ff057e24 */ /* 0x001fce000f8e00ff */
[----:B------:R-:W-:-:S07]  /*28f0*/  LEPC R20, `(.L_x_61) ;  /* 0x000000001014794e */ /* 0x000fce0000000000 */
[----:B-1----:R-:W-:Y:S05]  /*2900*/  CALL.ABS.NOINC R8 ;  /* 0x0000000008007343 */ /* 0x002fea0003c00000 */
.L_x_61:
[----:B------:R0:W1:Y:S01]  /*2910*/  LDC.64 R8, c[0x4][R2] ;  /* 0x0100000002087b82 */ /* 0x0000620000000a00 */
[----:B------:R-:W2:Y:S01]  /*2920*/  LDCU.64 UR4, c[0x4][0x20] ;  /* 0x01000400ff0477ac */ /* 0x000ea20008000a00 */
[----:B------:R-:W-:Y:S01]  /*2930*/  CS2R R6, SRZ ;  /* 0x0000000000067805 */ /* 0x000fe2000001ff00 */
[----:B--2---:R-:W-:Y:S02]  /*2940*/  IMAD.U32 R4, RZ, RZ, UR4 ;  /* 0x00000004ff047e24 */ /* 0x004fe4000f8e00ff */
[----:B0-----:R-:W-:-:S07]  /*2950*/  IMAD.U32 R5, RZ, RZ, UR5 ;  /* 0x00000005ff057e24 */ /* 0x001fce000f8e00ff */
[----:B------:R-:W-:-:S07]  /*2960*/  LEPC R20, `(.L_x_62) ;  /* 0x000000001014794e */ /* 0x000fce0000000000 */
[----:B-1----:R-:W-:Y:S05]  /*2970*/  CALL.ABS.NOINC R8 ;  /* 0x0000000008007343 */ /* 0x002fea0003c00000 */
.L_x_62:
[----:B------:R-:W0:Y:S01]  /*2980*/  LDC.64 R2, c[0x4][R2] ;  /* 0x0100000002027b82 */ /* 0x000e220000000a00 */
[----:B------:R-:W1:Y:S01]  /*2990*/  LDCU.64 UR4, c[0x4][0x20] ;  /* 0x01000400ff0477ac */ /* 0x000e620008000a00 */
[----:B------:R-:W-:Y:S01]  /*29a0*/  CS2R R6, SRZ ;  /* 0x0000000000067805 */ /* 0x000fe2000001ff00 */
[----:B-1----:R-:W-:Y:S02]  /*29b0*/  IMAD.U32 R4, RZ, RZ, UR4 ;  /* 0x00000004ff047e24 */ /* 0x002fe4000f8e00ff */
[----:B------:R-:W-:-:S07]  /*29c0*/  IMAD.U32 R5, RZ, RZ, UR5 ;  /* 0x00000005ff057e24 */ /* 0x000fce000f8e00ff */
[----:B------:R-:W-:-:S07]  /*29d0*/  LEPC R20, `(.L_x_63) ;  /* 0x000000001014794e */ /* 0x000fce0000000000 */
[----:B0-----:R-:W-:Y:S05]  /*29e0*/  CALL.ABS.NOINC R2 ;  /* 0x0000000002007343 */ /* 0x001fea0003c00000 */
.L_x_63:
[----:B------:R-:W-:-:S13]  /*29f0*/  ISETP.NE.AND P6, PT, R18, RZ, PT ;  /* 0x000000ff1200720c */ /* 0x000fda0003fc5270 */
[----:B------:R-:W-:Y:S05]  /*2a00*/  @P6 BRA `(.L_x_64) ;  /* 0xfffffffc00786947 */ /* 0x000fea000383ffff */
[----:B------:R-:W-:Y:S05]  /*2a10*/  BSYNC.RECONVERGENT B6 ;  /* 0x0000000000067941 */ /* 0x000fea0003800200 */
.L_x_59:
[----:B------:R-:W-:-:S13]  /*2a20*/  ISETP.NE.AND P0, PT, R16, RZ, PT ;  /* 0x000000ff1000720c */ /* 0x000fda0003f05270 */
[----:B------:R-:W-:Y:S05]  /*2a30*/  @!P0 BRA `(.L_x_58) ;  /* 0x0000000000388947 */ /* 0x000fea0003800000 */
[----:B------:R-:W-:-:S07]  /*2a40*/  IMAD.MOV.U32 R17, RZ, RZ, RZ ;  /* 0x000000ffff117224 */ /* 0x000fce00078e00ff */
.L_x_66:
[----:B------:R-:W0:Y:S01]  /*2a50*/  LDCU.64 UR4, c[0x4][0x20] ;  /* 0x01000400ff0477ac */ /* 0x000e220008000a00 */
[----:B------:R-:W-:Y:S01]  /*2a60*/  VIADD R17, R17, 0x1 ;  /* 0x0000000111117836 */ /* 0x000fe20000000000 */
[----:B------:R-:W-:Y:S02]  /*2a70*/  MOV R0, 0x0 ;  /* 0x0000000000007802 */ /* 0x000fe40000000f00 */
[----:B------:R-:W-:Y:S02]  /*2a80*/  CS2R R6, SRZ ;  /* 0x0000000000067805 */ /* 0x000fe4000001ff00 */
[----:B------:R-:W-:Y:S01]  /*2a90*/  ISETP.NE.AND P0, PT, R17, R16, PT ;  /* 0x000000101100720c */ /* 0x000fe20003f05270 */
[----:B------:R1:W2:Y:S03]  /*2aa0*/  LDC.64 R2, c[0x4][R0] ;  /* 0x0100000000027b82 */ /* 0x0002a60000000a00 */
[----:B-1----:R-:W-:Y:S01]  /*2ab0*/  P2R R0, PR, RZ, 0x1 ;  /* 0x00000001ff007803 */ /* 0x002fe20000000000 */
[----:B0-----:R-:W-:-:S02]  /*2ac0*/  IMAD.U32 R4, RZ, RZ, UR4 ;  /* 0x00000004ff047e24 */ /* 0x001fc4000f8e00ff */
[----:B------:R-:W-:-:S07]  /*2ad0*/  IMAD.U32 R5, RZ, RZ, UR5 ;  /* 0x00000005ff057e24 */ /* 0x000fce000f8e00ff */
[----:B------:R-:W-:-:S07]  /*2ae0*/  LEPC R20, `(.L_x_65) ;  /* 0x000000001014794e */ /* 0x000fce0000000000 */
[----:B--2---:R-:W-:Y:S05]  /*2af0*/  CALL.ABS.NOINC R2 ;  /* 0x0000000002007343 */ /* 0x004fea0003c00000 */
.L_x_65:
[----:B------:R-:W-:-:S13]  /*2b00*/  ISETP.NE.AND P6, PT, R17, R16, PT ;  /* 0x000000101100720c */ /* 0x000fda0003fc5270 */
[----:B------:R-:W-:Y:S05]  /*2b10*/  @P6 BRA `(.L_x_66) ;  /* 0xfffffffc00cc6947 */ /* 0x000fea000383ffff */
.L_x_58:
[----:B------:R-:W-:Y:S05]  /*2b20*/  BSYNC.RECONVERGENT B8 ;  /* 0x0000000000087941 */ /* 0x000fea0003800200 */
.L_x_18:
        /* <DEDUP_REMOVED lines=8> */
.L_x_67:
[----:B------:R-:W-:Y:S05]  /*2bb0*/  EXIT ;  /* 0x000000000000794d */ /* 0x000fea0003800000 */
.L_x_68:
        /* <DEDUP_REMOVED lines=12> */
.L_x_71:


//--------------------- .nv.global.init           --------------------------
	.section	.nv.global.init,"aw",@progbits
.nv.global.init:
	.type		$str$3,@object
	.size		$str$3,($str$2 - $str$3)
$str$3:
        /*0000*/ 	.byte	0x0a, 0x00
	.type		$str$2,@object
	.size		$str$2,($str - $str$2)
$str$2:
        /*0002*/ 	.byte	0x25, 0x2e, 0x31, 0x30, 0x65, 0x20, 0x00
	.type		$str,@object
	.size		$str,($str$1 - $str)
$str:
        /*0009*/ 	.byte	0x64, 0x6f, 0x65, 0x73, 0x20, 0x6e, 0x6f, 0x74, 0x20, 0x6d, 0x61, 0x74, 0x63, 0x68, 0x21, 0x00
	.type		$str$1,@object
	.size		$str$1,(.L_1 - $str$1)
$str$1:
        /*0019*/ 	.byte	0x44, 0x69, 0x6d, 0x20, 0x78, 0x20, 0x25, 0x64, 0x2c, 0x20, 0x44, 0x69, 0x6d, 0x20, 0x79, 0x20
        /*0029*/ 	.byte	0x25, 0x64, 0x0a, 0x00
.L_1:


//--------------------- .nv.shared.reserved.0     --------------------------
	.section	.nv.shared.reserved.0,"aw",@nobits
	.weak		__nv_reservedSMEM_offset_0_alias
	.size		__nv_reservedSMEM_offset_0_alias, 0, 64
	.other		__nv_reservedSMEM_offset_0_alias,@"STO_CUDA_RESERVED_SHARED STV_DEFAULT"
__nv_reservedSMEM_offset_0_alias:
	.zero		0
	.zero		64


//--------------------- .nv.constant0._Z15d_multmat_chainPP6MatrixS1_i --------------------------
	.section	.nv.constant0._Z15d_multmat_chainPP6MatrixS1_i,"a",@progbits
	.sectionflags	@""
	.align	4
.nv.constant0._Z15d_multmat_chainPP6MatrixS1_i:
	.zero		916


//--------------------- .nv.constant0._Z14d_multmat_pairP6MatrixS0_S0_ --------------------------
	.section	.nv.constant0._Z14d_multmat_pairP6MatrixS0_S0_,"a",@progbits
	.sectionflags	@""
	.align	4
.nv.constant0._Z14d_multmat_pairP6MatrixS0_S0_:
	.zero		920


//--------------------- .nv.constant0._Z10d_printMatP6Matrix --------------------------
	.section	.nv.constant0._Z10d_printMatP6Matrix,"a",@progbits
	.sectionflags	@""
	.align	4
.nv.constant0._Z10d_printMatP6Matrix:
	.zero		904


//--------------------- SYMBOLS --------------------------

	.type		.nv.reservedSmem.offset0,@object
	.size		.nv.reservedSmem.offset0,0x4
	.type		vprintf,@function
